	.target	sm_90a

	.elftype	@"ET_EXEC"


//--------------------- .note.nv.tkinfo           --------------------------
	.section	.note.nv.tkinfo,"",@"SHT_NOTE"
	.sectionflags	@"SHF_NOTE_NV_TKINFO"
	.tkinfo
        /*0018*/ 	.word	0x00000002
        /*0030*/ 	.string	""
        /*0030*/ 	.string	"ptxas"
        /*0030*/ 	.string	"Cuda compilation tools, release 13.0, V13.0.88"
        /*0030*/ 	.string	"Build cuda_13.0.r13.0/compiler.36424714_0"
        /*0030*/ 	.string	"-arch sm_90a -m 64 "



//--------------------- .note.nv.cuinfo           --------------------------
	.section	.note.nv.cuinfo,"",@"SHT_NOTE"
	.sectionflags	@"SHF_NOTE_NV_CUINFO"
        /*0018*/ 	.short	0x0002
        /*001a*/ 	.short	0x005a
        /*001c*/ 	.short	0x0082
	.zero		2


//--------------------- .nv.info                  --------------------------
	.section	.nv.info,"",@"SHT_CUDA_INFO"
	.align	4


	//----- nvinfo : EIATTR_REGCOUNT
	.align		4
        /*0000*/ 	.byte	0x04, 0x2f
        /*0002*/ 	.short	(.L_16 - .L_15)
	.align		4
.L_15:
        /*0004*/ 	.word	index@(_ZN7cutlass13device_kernelINS_4fmha6kernel28FmhaKernelTmaWarpSpecializedINS1_10collective30FmhaMainloopTmaWarpSpecializedINS_10bfloat16_tEffN4cute5tupleIJNS7_1CILi128EEENS9_ILi64EEENS9_ILi112EEEEEENS8_IJiNS9_ILi1EEENS8_IJiiEEEEEESG_SG_NS4_14ResidualFusionEJEEENS4_15FmhaFwdEpilogueIS6_fNS8_IJSB_SC_SB_EEEEENS2_23IndividualTileSchedulerEJEEEEEvNT_6ParamsE)
        /*0008*/ 	.word	0x000000a8


	//----- nvinfo : EIATTR_FRAME_SIZE
	.align		4
.L_16:
        /*000c*/ 	.byte	0x04, 0x11
        /*000e*/ 	.short	(.L_18 - .L_17)
	.align		4
.L_17:
        /*0010*/ 	.word	index@($__internal_0_$__cuda_sm20_rcp_rn_f32_slowpath)
        /*0014*/ 	.word	0x00000000


	//----- nvinfo : EIATTR_FRAME_SIZE
	.align		4
.L_18:
        /*0018*/ 	.byte	0x04, 0x11
        /*001a*/ 	.short	(.L_20 - .L_19)
	.align		4
.L_19:
        /*001c*/ 	.word	index@(_ZN7cutlass13device_kernelINS_4fmha6kernel28FmhaKernelTmaWarpSpecializedINS1_10collective30FmhaMainloopTmaWarpSpecializedINS_10bfloat16_tEffN4cute5tupleIJNS7_1CILi128EEENS9_ILi64EEENS9_ILi112EEEEEENS8_IJiNS9_ILi1EEENS8_IJiiEEEEEESG_SG_NS4_14ResidualFusionEJEEENS4_15FmhaFwdEpilogueIS6_fNS8_IJSB_SC_SB_EEEEENS2_23IndividualTileSchedulerEJEEEEEvNT_6ParamsE)
        /*0020*/ 	.word	0x00000000


	//----- nvinfo : EIATTR_MIN_STACK_SIZE
	.align		4
.L_20:
        /*0024*/ 	.byte	0x04, 0x12
        /*0026*/ 	.short	(.L_22 - .L_21)
	.align		4
.L_21:
        /*0028*/ 	.word	index@(_ZN7cutlass13device_kernelINS_4fmha6kernel28FmhaKernelTmaWarpSpecializedINS1_10collective30FmhaMainloopTmaWarpSpecializedINS_10bfloat16_tEffN4cute5tupleIJNS7_1CILi128EEENS9_ILi64EEENS9_ILi112EEEEEENS8_IJiNS9_ILi1EEENS8_IJiiEEEEEESG_SG_NS4_14ResidualFusionEJEEENS4_15FmhaFwdEpilogueIS6_fNS8_IJSB_SC_SB_EEEEENS2_23IndividualTileSchedulerEJEEEEEvNT_6ParamsE)
        /*002c*/ 	.word	0x00000000
.L_22:


//--------------------- .nv.compat                --------------------------
	.section	.nv.compat,"",@"SHT_CUDA_COMPAT_INFO"
	.align	4
        /*0000*/ 	.byte	0x02, 0x09, 0x01, 0x00, 0x02, 0x02, 0x04, 0x00, 0x02, 0x05, 0x05, 0x00, 0x03, 0x07, 0x01, 0x01
        /*0010*/ 	.byte	0x02, 0x03, 0x01, 0x00, 0x02, 0x06, 0x01, 0x00, 0x04, 0x0b, 0x08, 0x00, 0x00, 0x00, 0x00, 0x00
        /*0020*/ 	.byte	0x00, 0x00, 0x00, 0x00


//--------------------- .nv.info._ZN7cutlass13device_kernelINS_4fmha6kernel28FmhaKernelTmaWarpSpecializedINS1_10collective30FmhaMainloopTmaWarpSpecializedINS_10bfloat16_tEffN4cute5tupleIJNS7_1CILi128EEENS9_ILi64EEENS9_ILi112EEEEEENS8_IJiNS9_ILi1EEENS8_IJiiEEEEEESG_SG_NS4_14ResidualFusionEJEEENS4_15FmhaFwdEpilogueIS6_fNS8_IJSB_SC_SB_EEEEENS2_23IndividualTileSchedulerEJEEEEEvNT_6ParamsE --------------------------
	.section	.nv.info._ZN7cutlass13device_kernelINS_4fmha6kernel28FmhaKernelTmaWarpSpecializedINS1_10collective30FmhaMainloopTmaWarpSpecializedINS_10bfloat16_tEffN4cute5tupleIJNS7_1CILi128EEENS9_ILi64EEENS9_ILi112EEEEEENS8_IJiNS9_ILi1EEENS8_IJiiEEEEEESG_SG_NS4_14ResidualFusionEJEEENS4_15FmhaFwdEpilogueIS6_fNS8_IJSB_SC_SB_EEEEENS2_23IndividualTileSchedulerEJEEEEEvNT_6ParamsE,"",@"SHT_CUDA_INFO"
	.sectionflags	@""
	.align	4


	//----- nvinfo : EIATTR_CUDA_API_VERSION
	.align		4
        /*0000*/ 	.byte	0x04, 0x37
        /*0002*/ 	.short	(.L_24 - .L_23)
.L_23:
        /*0004*/ 	.word	0x00000082


	//----- nvinfo : EIATTR_KPARAM_INFO
	.align		4
.L_24:
        /*0008*/ 	.byte	0x04, 0x17
        /*000a*/ 	.short	(.L_26 - .L_25)
.L_25:
        /*000c*/ 	.word	0x00000000
        /*0010*/ 	.short	0x0000
        /*0012*/ 	.short	0x0070
        /*0014*/ 	.byte	0x00, 0xf0, 0x01, 0x20


	//----- nvinfo : EIATTR_SPARSE_MMA_MASK
	.align		4
.L_26:
        /*0018*/ 	.byte	0x03, 0x50
        /*001a*/ 	.short	0x0000


	//----- nvinfo : EIATTR_MAXREG_COUNT
	.align		4
        /*001c*/ 	.byte	0x03, 0x1b
        /*001e*/ 	.short	0x00a8


	//----- nvinfo : EIATTR_NUM_BARRIERS
	.align		4
        /*0020*/ 	.byte	0x02, 0x4c
        /*0022*/ 	.byte	0x02
	.zero		1


	//----- nvinfo : EIATTR_EXTERNS
	.align		4
        /*0024*/ 	.byte	0x04, 0x0f
        /*0026*/ 	.short	(.L_28 - .L_27)


	//   ....[0]....
	.align		4
.L_27:
        /*0028*/ 	.word	index@(__assertfail)


	//----- nvinfo : EIATTR_MERCURY_ISA_VERSION
	.align		4
.L_28:
        /*002c*/ 	.byte	0x03, 0x5f
        /*002e*/ 	.short	0x0101


	//----- nvinfo : EIATTR_INT_WARP_WIDE_INSTR_OFFSETS
	.align		4
        /*0030*/ 	.byte	0x04, 0x31
        /*0032*/ 	.short	(.L_30 - .L_29)


	//   ....[0]....
.L_29:
        /*0034*/ 	.word	0x000006f0


	//   ....[1]....
        /*0038*/ 	.word	0x00000700


	//   ....[2]....
        /*003c*/ 	.word	0x00000710


	//   ....[3]....
        /*0040*/ 	.word	0x00000720


	//   ....[4]....
        /*0044*/ 	.word	0x00000790


	//----- nvinfo : EIATTR_COOP_GROUP_MASK_REGIDS
	.align		4
.L_30:
        /*0048*/ 	.byte	0x04, 0x29
        /*004a*/ 	.short	(.L_32 - .L_31)


	//   ....[0]....
.L_31:
        /*004c*/ 	.word	0xffffffff


	//   ....[1]....
        /*0050*/ 	.word	0xffffffff


	//   ....[2]....
        /*0054*/ 	.word	0xffffffff


	//   ....[3]....
        /*0058*/ 	.word	0xffffffff


	//   ....[4]....
        /*005c*/ 	.word	0xffffffff


	//   ....[5]....
        /*0060*/ 	.word	0xffffffff


	//   ....[6]....
        /*0064*/ 	.word	0xffffffff


	//   ....[7]....
        /*0068*/ 	.word	0xffffffff


	//   ....[8]....
        /*006c*/ 	.word	0xffffffff


	//   ....[9]....
        /*0070*/ 	.word	0xffffffff


	//   ....[10]....
        /*0074*/ 	.word	0xffffffff


	//   ....[11]....
        /*0078*/ 	.word	0xffffffff


	//   ....[12]....
        /*007c*/ 	.word	0xffffffff


	//   ....[13]....
        /*0080*/ 	.word	0xffffffff


	//   ....[14]....
        /*0084*/ 	.word	0xffffffff


	//   ....[15]....
        /*0088*/ 	.word	0xffffffff


	//   ....[16]....
        /*008c*/ 	.word	0xffffffff


	//   ....[17]....
        /*0090*/ 	.word	0xffffffff


	//   ....[18]....
        /*0094*/ 	.word	0xffffffff


	//   ....[19]....
        /*0098*/ 	.word	0xffffffff


	//   ....[20]....
        /*009c*/ 	.word	0xffffffff


	//   ....[21]....
        /*00a0*/ 	.word	0xffffffff


	//----- nvinfo : EIATTR_COOP_GROUP_INSTR_OFFSETS
	.align		4
.L_32:
        /*00a4*/ 	.byte	0x04, 0x28
        /*00a6*/ 	.short	(.L_34 - .L_33)


	//   ....[0]....
.L_33:
        /*00a8*/ 	.word	0x00000050


	//   ....[1]....
        /*00ac*/ 	.word	0x00000080


	//   ....[2]....
        /*00b0*/ 	.word	0x000001b0


	//   ....[3]....
        /*00b4*/ 	.word	0x00000370


	//   ....[4]....
        /*00b8*/ 	.word	0x00000530


	//   ....[5]....
        /*00bc*/ 	.word	0x00000690


	//   ....[6]....
        /*00c0*/ 	.word	0x00001750


	//   ....[7]....
        /*00c4*/ 	.word	0x000017a0


	//   ....[8]....
        /*00c8*/ 	.word	0x00001b00


	//   ....[9]....
        /*00cc*/ 	.word	0x00001bf0


	//   ....[10]....
        /*00d0*/ 	.word	0x00003510


	//   ....[11]....
        /*00d4*/ 	.word	0x00003540


	//   ....[12]....
        /*00d8*/ 	.word	0x00003840


	//   ....[13]....
        /*00dc*/ 	.word	0x00003960


	//   ....[14]....
        /*00e0*/ 	.word	0x00005c60


	//   ....[15]....
        /*00e4*/ 	.word	0x00005cc0


	//   ....[16]....
        /*00e8*/ 	.word	0x00006010


	//   ....[17]....
        /*00ec*/ 	.word	0x00006130


	//   ....[18]....
        /*00f0*/ 	.word	0x00007b00


	//   ....[19]....
        /*00f4*/ 	.word	0x00007b40


	//   ....[20]....
        /*00f8*/ 	.word	0x00007b80


	//   ....[21]....
        /*00fc*/ 	.word	0x00007b90


	//----- nvinfo : EIATTR_REG_RECONFIG
	.align		4
.L_34:
        /*0100*/ 	.byte	0x01, 0x54
	.zero		2


	//----- nvinfo : EIATTR_SYSCALL_OFFSETS
	.align		4
        /*0104*/ 	.byte	0x04, 0x46
        /*0106*/ 	.short	(.L_36 - .L_35)


	//   ....[0]....
.L_35:
        /*0108*/ 	.word	0x000086e0


	//   ....[1]....
        /*010c*/ 	.word	0x00008840


	//----- nvinfo : EIATTR_MBARRIER_INSTR_OFFSETS
	.align		4
.L_36:
        /*0110*/ 	.byte	0x04, 0x39
        /*0112*/ 	.short	(.L_38 - .L_37)


	//   ....[0]....
.L_37:
        /*0114*/ 	.word	0x00000320
        /*0118*/ 	.word	0x000000ff
        /*011c*/ 	.word	0x00018850
        /*0120*/ 	.short	0x0100
        /*0122*/ 	.byte	0x06
	.zero		1


	//   ....[1]....
        /*0124*/ 	.word	0x00000330
        /*0128*/ 	.word	0x000000ff
        /*012c*/ 	.word	0x00018860
        /*0130*/ 	.short	0x0100
        /*0132*/ 	.byte	0x06
	.zero		1


	//   ....[2]....
        /*0134*/ 	.word	0x00000340
        /*0138*/ 	.word	0x000000ff
        /*013c*/ 	.word	0x00018858
        /*0140*/ 	.short	0x0100
        /*0142*/ 	.byte	0x06
	.zero		1


	//   ....[3]....
        /*0144*/ 	.word	0x00000350
        /*0148*/ 	.word	0x000000ff
        /*014c*/ 	.word	0x00018868
        /*0150*/ 	.short	0x0100
        /*0152*/ 	.byte	0x06
	.zero		1


	//   ....[4]....
        /*0154*/ 	.word	0x00000480
        /*0158*/ 	.word	0x000000ff
        /*015c*/ 	.word	0x00018800
        /*0160*/ 	.short	0x0100
        /*0162*/ 	.byte	0x06
	.zero		1


	//   ....[5]....
        /*0164*/ 	.word	0x00000490
        /*0168*/ 	.word	0x000000ff
        /*016c*/ 	.word	0x00018828
        /*0170*/ 	.short	0x0100
        /*0172*/ 	.byte	0x06
	.zero		1


	//   ....[6]....
        /*0174*/ 	.word	0x000004a0
        /*0178*/ 	.word	0x000000ff
        /*017c*/ 	.word	0x00018808
        /*0180*/ 	.short	0x0100
        /*0182*/ 	.byte	0x06
	.zero		1


	//   ....[7]....
        /*0184*/ 	.word	0x000004b0
        /*0188*/ 	.word	0x000000ff
        /*018c*/ 	.word	0x00018830
        /*0190*/ 	.short	0x0100
        /*0192*/ 	.byte	0x06
	.zero		1


	//   ....[8]....
        /*0194*/ 	.word	0x000004c0
        /*0198*/ 	.word	0x000000ff
        /*019c*/ 	.word	0x00018810
        /*01a0*/ 	.short	0x0100
        /*01a2*/ 	.byte	0x06
	.zero		1


	//   ....[9]....
        /*01a4*/ 	.word	0x000004d0
        /*01a8*/ 	.word	0x000000ff
        /*01ac*/ 	.word	0x00018838
        /*01b0*/ 	.short	0x0100
        /*01b2*/ 	.byte	0x06
	.zero		1


	//   ....[10]....
        /*01b4*/ 	.word	0x000004e0
        /*01b8*/ 	.word	0x000000ff
        /*01bc*/ 	.word	0x00018818
        /*01c0*/ 	.short	0x0100
        /*01c2*/ 	.byte	0x06
	.zero		1


	//   ....[11]....
        /*01c4*/ 	.word	0x000004f0
        /*01c8*/ 	.word	0x000000ff
        /*01cc*/ 	.word	0x00018840
        /*01d0*/ 	.short	0x0100
        /*01d2*/ 	.byte	0x06
	.zero		1


	//   ....[12]....
        /*01d4*/ 	.word	0x00000500
        /*01d8*/ 	.word	0x000000ff
        /*01dc*/ 	.word	0x00018820
        /*01e0*/ 	.short	0x0100
        /*01e2*/ 	.byte	0x06
	.zero		1


	//   ....[13]....
        /*01e4*/ 	.word	0x00000510
        /*01e8*/ 	.word	0x000000ff
        /*01ec*/ 	.word	0x00018848
        /*01f0*/ 	.short	0x0100
        /*01f2*/ 	.byte	0x06
	.zero		1


	//   ....[14]....
        /*01f4*/ 	.word	0x00000640
        /*01f8*/ 	.word	0x000000ff
        /*01fc*/ 	.word	0x00018870
        /*0200*/ 	.short	0x0100
        /*0202*/ 	.byte	0x06
	.zero		1


	//   ....[15]....
        /*0204*/ 	.word	0x00000650
        /*0208*/ 	.word	0x000000ff
        /*020c*/ 	.word	0x00018880
        /*0210*/ 	.short	0x0100
        /*0212*/ 	.byte	0x06
	.zero		1


	//   ....[16]....
        /*0214*/ 	.word	0x00000660
        /*0218*/ 	.word	0x000000ff
        /*021c*/ 	.word	0x00018878
        /*0220*/ 	.short	0x0100
        /*0222*/ 	.byte	0x06
	.zero		1


	//   ....[17]....
        /*0224*/ 	.word	0x00000670
        /*0228*/ 	.word	0x000000ff
        /*022c*/ 	.word	0x00018888
        /*0230*/ 	.short	0x0100
        /*0232*/ 	.byte	0x06
	.zero		1


	//   ....[18]....
        /*0234*/ 	.word	0x000007b0
        /*0238*/ 	.word	0x000000ff
        /*023c*/ 	.word	0x00018890
        /*0240*/ 	.short	0x0100
        /*0242*/ 	.byte	0x06
	.zero		1


	//   ....[19]....
        /*0244*/ 	.word	0x000007c0
        /*0248*/ 	.word	0x000000ff
        /*024c*/ 	.word	0x00018898
        /*0250*/ 	.short	0x0100
        /*0252*/ 	.byte	0x06
	.zero		1


	//   ....[20]....
        /*0254*/ 	.word	0x000007d0
        /*0258*/ 	.word	0x000000ff
        /*025c*/ 	.word	0x000188a0
        /*0260*/ 	.short	0x0100
        /*0262*/ 	.byte	0x06
	.zero		1


	//   ....[21]....
        /*0264*/ 	.word	0x000007e0
        /*0268*/ 	.word	0x000000ff
        /*026c*/ 	.word	0x000188a8
        /*0270*/ 	.short	0x0100
        /*0272*/ 	.byte	0x06
	.zero		1


	//   ....[22]....
        /*0274*/ 	.word	0x000008e0
        /*0278*/ 	.word	0x000000ff
        /*027c*/ 	.word	0x000188c0
        /*0280*/ 	.short	0x0100
        /*0282*/ 	.byte	0x06
	.zero		1


	//   ....[23]....
        /*0284*/ 	.word	0x000008f0
        /*0288*/ 	.word	0x000000ff
        /*028c*/ 	.word	0x000188e0
        /*0290*/ 	.short	0x0100
        /*0292*/ 	.byte	0x06
	.zero		1


	//   ....[24]....
        /*0294*/ 	.word	0x00000900
        /*0298*/ 	.word	0x000000ff
        /*029c*/ 	.word	0x000188c8
        /*02a0*/ 	.short	0x0100
        /*02a2*/ 	.byte	0x06
	.zero		1


	//   ....[25]....
        /*02a4*/ 	.word	0x00000910
        /*02a8*/ 	.word	0x000000ff
        /*02ac*/ 	.word	0x000188e8
        /*02b0*/ 	.short	0x0100
        /*02b2*/ 	.byte	0x06
	.zero		1


	//   ....[26]....
        /*02b4*/ 	.word	0x00000920
        /*02b8*/ 	.word	0x000000ff
        /*02bc*/ 	.word	0x000188d0
        /*02c0*/ 	.short	0x0100
        /*02c2*/ 	.byte	0x06
	.zero		1


	//   ....[27]....
        /*02c4*/ 	.word	0x00000930
        /*02c8*/ 	.word	0x000000ff
        /*02cc*/ 	.word	0x000188f0
        /*02d0*/ 	.short	0x0100
        /*02d2*/ 	.byte	0x06
	.zero		1


	//   ....[28]....
        /*02d4*/ 	.word	0x00000940
        /*02d8*/ 	.word	0x000000ff
        /*02dc*/ 	.word	0x000188d8
        /*02e0*/ 	.short	0x0100
        /*02e2*/ 	.byte	0x06
	.zero		1


	//   ....[29]....
        /*02e4*/ 	.word	0x00000950
        /*02e8*/ 	.word	0x000000ff
        /*02ec*/ 	.word	0x000188f8
        /*02f0*/ 	.short	0x0100
        /*02f2*/ 	.byte	0x06
	.zero		1


	//   ....[30]....
        /*02f4*/ 	.word	0x00000dd0
        /*02f8*/ 	.word	0x000000ff
        /*02fc*/ 	.word	0x00018850
        /*0300*/ 	.short	0x010a
        /*0302*/ 	.byte	0x08
	.zero		1


	//   ....[31]....
        /*0304*/ 	.word	0x00000e50
        /*0308*/ 	.word	0x000000ff
        /*030c*/ 	.word	0x00018800
        /*0310*/ 	.short	0x010a
        /*0312*/ 	.byte	0x24
	.zero		1


	//   ....[32]....
        /*0314*/ 	.word	0x00000ea0
        /*0318*/ 	.word	0x000000ff
        /*031c*/ 	.word	0xfffffff8
        /*0320*/ 	.short	0x010a
        /*0322*/ 	.byte	0x26
	.zero		1


	//   ....[33]....
        /*0324*/ 	.word	0x000024b0
        /*0328*/ 	.word	0x00000006
        /*032c*/ 	.word	0x00000000
        /*0330*/ 	.short	0x0101
        /*0332*/ 	.byte	0x29
	.zero		1


	//   ....[34]....
        /*0334*/ 	.word	0x00002670
        /*0338*/ 	.word	0x000000ff
        /*033c*/ 	.word	0x00018808
        /*0340*/ 	.short	0x010a
        /*0342*/ 	.byte	0x24
	.zero		1


	//   ....[35]....
        /*0344*/ 	.word	0x00002fd0
        /*0348*/ 	.word	0x000000ff
        /*034c*/ 	.word	0x00000000
        /*0350*/ 	.short	0x0101
        /*0352*/ 	.byte	0x05
	.zero		1


	//   ....[36]....
        /*0354*/ 	.word	0x00003140
        /*0358*/ 	.word	0x000000ff
        /*035c*/ 	.word	0x00018800
        /*0360*/ 	.short	0x010a
        /*0362*/ 	.byte	0x04
	.zero		1


	//   ....[37]....
        /*0364*/ 	.word	0x000044e0
        /*0368*/ 	.word	0x000000ff
        /*036c*/ 	.word	0x00018800
        /*0370*/ 	.short	0x010a
        /*0372*/ 	.byte	0x06
	.zero		1


	//   ....[38]....
        /*0374*/ 	.word	0x00004870
        /*0378*/ 	.word	0x000000ff
        /*037c*/ 	.word	0x00018800
        /*0380*/ 	.short	0x010a
        /*0382*/ 	.byte	0x06
	.zero		1


	//   ....[39]....
        /*0384*/ 	.word	0x000051b0
        /*0388*/ 	.word	0x000000ff
        /*038c*/ 	.word	0x00000000
        /*0390*/ 	.short	0x0101
        /*0392*/ 	.byte	0x06
	.zero		1


	//   ....[40]....
        /*0394*/ 	.word	0x00005260
        /*0398*/ 	.word	0x000000ff
        /*039c*/ 	.word	0x00000000
        /*03a0*/ 	.short	0x0101
        /*03a2*/ 	.byte	0x06
	.zero		1


	//   ....[41]....
        /*03a4*/ 	.word	0x00005410
        /*03a8*/ 	.word	0x000000ff
        /*03ac*/ 	.word	0x00018800
        /*03b0*/ 	.short	0x010a
        /*03b2*/ 	.byte	0x04
	.zero		1


	//   ....[42]....
        /*03b4*/ 	.word	0x00006c90
        /*03b8*/ 	.word	0x000000ff
        /*03bc*/ 	.word	0x00018800
        /*03c0*/ 	.short	0x010a
        /*03c2*/ 	.byte	0x05
	.zero		1


	//   ....[43]....
        /*03c4*/ 	.word	0x00007000
        /*03c8*/ 	.word	0x000000ff
        /*03cc*/ 	.word	0x00018800
        /*03d0*/ 	.short	0x010a
        /*03d2*/ 	.byte	0x05
	.zero		1


	//   ....[44]....
        /*03d4*/ 	.word	0x00007940
        /*03d8*/ 	.word	0x000000ff
        /*03dc*/ 	.word	0x00000000
        /*03e0*/ 	.short	0x0101
        /*03e2*/ 	.byte	0x05
	.zero		1


	//   ....[45]....
        /*03e4*/ 	.word	0x000079f0
        /*03e8*/ 	.word	0x000000ff
        /*03ec*/ 	.word	0x00000000
        /*03f0*/ 	.short	0x0101
        /*03f2*/ 	.byte	0x05
	.zero		1


	//   ....[46]....
        /*03f4*/ 	.word	0x00008170
        /*03f8*/ 	.word	0x000000ff
        /*03fc*/ 	.word	0x00000008
        /*0400*/ 	.short	0x010a
        /*0402*/ 	.byte	0x26
	.zero		1


	//   ....[47]....
        /*0404*/ 	.word	0x000099a0
        /*0408*/ 	.word	0x00000000
        /*040c*/ 	.word	0x00018890
        /*0410*/ 	.short	0x0101
        /*0412*/ 	.byte	0x24
	.zero		1


	//   ....[48]....
        /*0414*/ 	.word	0x00009af0
        /*0418*/ 	.word	0x00000004
        /*041c*/ 	.word	0x00018860
        /*0420*/ 	.short	0x010a
        /*0422*/ 	.byte	0x3f
	.zero		1


	//   ....[49]....
        /*0424*/ 	.word	0x00009f90
        /*0428*/ 	.word	0x00000002
        /*042c*/ 	.word	0x00018828
        /*0430*/ 	.short	0x010a
        /*0432*/ 	.byte	0x3f
	.zero		1


	//   ....[50]....
        /*0434*/ 	.word	0x0000a430
        /*0438*/ 	.word	0x00000005
        /*043c*/ 	.word	0x00018860
        /*0440*/ 	.short	0x010a
        /*0442*/ 	.byte	0x3f
	.zero		1


	//   ....[51]....
        /*0444*/ 	.word	0x0000a900
        /*0448*/ 	.word	0x00000004
        /*044c*/ 	.word	0x00018828
        /*0450*/ 	.short	0x010a
        /*0452*/ 	.byte	0x3f
	.zero		1


	//   ....[52]....
        /*0454*/ 	.word	0x0000ae90
        /*0458*/ 	.word	0x00000006
        /*045c*/ 	.word	0x00018828
        /*0460*/ 	.short	0x010a
        /*0462*/ 	.byte	0x3f
	.zero		1


	//   ....[53]....
        /*0464*/ 	.word	0x0000b360
        /*0468*/ 	.word	0x00000006
        /*046c*/ 	.word	0x00018828
        /*0470*/ 	.short	0x010a
        /*0472*/ 	.byte	0x3f
	.zero		1


	//   ....[54]....
        /*0474*/ 	.word	0x0000b820
        /*0478*/ 	.word	0x00000003
        /*047c*/ 	.word	0x00018850
        /*0480*/ 	.short	0x010a
        /*0482*/ 	.byte	0x3f
	.zero		1


	//   ....[55]....
        /*0484*/ 	.word	0x0000b880
        /*0488*/ 	.word	0x00000002
        /*048c*/ 	.word	0x00018800
        /*0490*/ 	.short	0x010a
        /*0492*/ 	.byte	0x3f
	.zero		1


	//   ....[56]....
        /*0494*/ 	.word	0x0000b8e0
        /*0498*/ 	.word	0x00000003
        /*049c*/ 	.word	0xfffffff8
        /*04a0*/ 	.short	0x010a
        /*04a2*/ 	.byte	0x3f
	.zero		1


	//   ....[57]....
        /*04a4*/ 	.word	0x0000b940
        /*04a8*/ 	.word	0x00000008
        /*04ac*/ 	.word	0x00018808
        /*04b0*/ 	.short	0x010a
        /*04b2*/ 	.byte	0x3f
	.zero		1


	//   ....[58]....
        /*04b4*/ 	.word	0x0000b9a0
        /*04b8*/ 	.word	0x00000005
        /*04bc*/ 	.word	0x00018800
        /*04c0*/ 	.short	0x010a
        /*04c2*/ 	.byte	0x3f
	.zero		1


	//   ....[59]....
        /*04c4*/ 	.word	0x0000ba00
        /*04c8*/ 	.word	0x00000009
        /*04cc*/ 	.word	0x00018800
        /*04d0*/ 	.short	0x010a
        /*04d2*/ 	.byte	0x3f
	.zero		1


	//   ....[60]....
        /*04d4*/ 	.word	0x0000ba60
        /*04d8*/ 	.word	0x00000005
        /*04dc*/ 	.word	0x00018800
        /*04e0*/ 	.short	0x010a
        /*04e2*/ 	.byte	0x3f
	.zero		1


	//   ....[61]....
        /*04e4*/ 	.word	0x0000bac0
        /*04e8*/ 	.word	0x00000009
        /*04ec*/ 	.word	0x00018800
        /*04f0*/ 	.short	0x010a
        /*04f2*/ 	.byte	0x3f
	.zero		1


	//   ....[62]....
        /*04f4*/ 	.word	0x0000bb20
        /*04f8*/ 	.word	0x00000003
        /*04fc*/ 	.word	0x00000008
        /*0500*/ 	.short	0x010a
        /*0502*/ 	.byte	0x3f
	.zero		1


	//   ....[63]....
        /*0504*/ 	.word	0x0000bb70
        /*0508*/ 	.word	0x00000004
        /*050c*/ 	.word	0x00018860
        /*0510*/ 	.short	0x010a
        /*0512*/ 	.byte	0x3f
	.zero		1


	//   ....[64]....
        /*0514*/ 	.word	0x0000bbc0
        /*0518*/ 	.word	0x00000002
        /*051c*/ 	.word	0x00018828
        /*0520*/ 	.short	0x010a
        /*0522*/ 	.byte	0x3f
	.zero		1


	//   ....[65]....
        /*0524*/ 	.word	0x0000bc10
        /*0528*/ 	.word	0x00000005
        /*052c*/ 	.word	0x00018860
        /*0530*/ 	.short	0x010a
        /*0532*/ 	.byte	0x3f
	.zero		1


	//   ....[66]....
        /*0534*/ 	.word	0x0000bc60
        /*0538*/ 	.word	0x00000004
        /*053c*/ 	.word	0x00018828
        /*0540*/ 	.short	0x010a
        /*0542*/ 	.byte	0x3f
	.zero		1


	//   ....[67]....
        /*0544*/ 	.word	0x0000bcb0
        /*0548*/ 	.word	0x00000006
        /*054c*/ 	.word	0x00018828
        /*0550*/ 	.short	0x010a
        /*0552*/ 	.byte	0x3f
	.zero		1


	//   ....[68]....
        /*0554*/ 	.word	0x0000bd00
        /*0558*/ 	.word	0x00000006
        /*055c*/ 	.word	0x00018828
        /*0560*/ 	.short	0x010a
        /*0562*/ 	.byte	0x3f
	.zero		1


	//----- nvinfo : EIATTR_NUM_MBARRIERS
	.align		4
.L_38:
        /*0564*/ 	.byte	0x03, 0x38
        /*0566*/ 	.short	0x001e


	//----- nvinfo : EIATTR_EXIT_INSTR_OFFSETS
	.align		4
        /*0568*/ 	.byte	0x04, 0x1c
        /*056a*/ 	.short	(.L_40 - .L_39)


	//   ....[0]....
.L_39:
        /*056c*/ 	.word	0x000009f0


	//   ....[1]....
        /*0570*/ 	.word	0x000099b0


	//   ....[2]....
        /*0574*/ 	.word	0x000099f0


	//   ....[3]....
        /*0578*/ 	.word	0x0000ad60


	//   ....[4]....
        /*057c*/ 	.word	0x0000b800


	//----- nvinfo : EIATTR_MAX_THREADS
	.align		4
.L_40:
        /*0580*/ 	.byte	0x04, 0x05
        /*0582*/ 	.short	(.L_42 - .L_41)
.L_41:
        /*0584*/ 	.word	0x00000180
        /*0588*/ 	.word	0x00000001
        /*058c*/ 	.word	0x00000001


	//----- nvinfo : EIATTR_CRS_STACK_SIZE
	.align		4
.L_42:
        /*0590*/ 	.byte	0x04, 0x1e
        /*0592*/ 	.short	(.L_44 - .L_43)
.L_43:
        /*0594*/ 	.word	0x00000000


	//----- nvinfo : EIATTR_CBANK_PARAM_SIZE
	.align		4
.L_44:
        /*0598*/ 	.byte	0x03, 0x19
        /*059a*/ 	.short	0x0870


	//----- nvinfo : EIATTR_PARAM_CBANK
	.align		4
        /*059c*/ 	.byte	0x04, 0x0a
        /*059e*/ 	.short	(.L_46 - .L_45)
	.align		4
.L_45:
        /*05a0*/ 	.word	index@(.nv.constant0._ZN7cutlass13device_kernelINS_4fmha6kernel28FmhaKernelTmaWarpSpecializedINS1_10collective30FmhaMainloopTmaWarpSpecializedINS_10bfloat16_tEffN4cute5tupleIJNS7_1CILi128EEENS9_ILi64EEENS9_ILi112EEEEEENS8_IJiNS9_ILi1EEENS8_IJiiEEEEEESG_SG_NS4_14ResidualFusionEJEEENS4_15FmhaFwdEpilogueIS6_fNS8_IJSB_SC_SB_EEEEENS2_23IndividualTileSchedulerEJEEEEEvNT_6ParamsE)
        /*05a4*/ 	.short	0x0210
        /*05a6*/ 	.short	0x0870


	//----- nvinfo : EIATTR_SW_WAR
	.align		4
.L_46:
        /*05a8*/ 	.byte	0x04, 0x36
        /*05aa*/ 	.short	(.L_48 - .L_47)
.L_47:
        /*05ac*/ 	.word	0x00000008
.L_48:


//--------------------- .nv.callgraph             --------------------------
	.section	.nv.callgraph,"",@"SHT_CUDA_CALLGRAPH"
	.align	4
	.sectionentsize	8
	.align		4
        /*0000*/ 	.word	0x00000000
	.align		4
        /*0004*/ 	.word	0xffffffff
	.align		4
        /*0008*/ 	.word	index@(_ZN7cutlass13device_kernelINS_4fmha6kernel28FmhaKernelTmaWarpSpecializedINS1_10collective30FmhaMainloopTmaWarpSpecializedINS_10bfloat16_tEffN4cute5tupleIJNS7_1CILi128EEENS9_ILi64EEENS9_ILi112EEEEEENS8_IJiNS9_ILi1EEENS8_IJiiEEEEEESG_SG_NS4_14ResidualFusionEJEEENS4_15FmhaFwdEpilogueIS6_fNS8_IJSB_SC_SB_EEEEENS2_23IndividualTileSchedulerEJEEEEEvNT_6ParamsE)
	.align		4
        /*000c*/ 	.word	index@(__assertfail)
	.align		4
        /*0010*/ 	.word	0x00000000
	.align		4
        /*0014*/ 	.word	0xfffffffe
	.align		4
        /*0018*/ 	.word	0x00000000
	.align		4
        /*001c*/ 	.word	0xfffffffd
	.align		4
        /*0020*/ 	.word	0x00000000
	.align		4
        /*0024*/ 	.word	0xfffffffc


//--------------------- .nv.constant4             --------------------------
	.section	.nv.constant4,"a",@progbits
	.align	8
	.align		8
.nv.constant4:
        /*0000*/ 	.dword	__assertfail
	.align		8
        /*0008*/ 	.dword	__unnamed_1
	.align		8
        /*0010*/ 	.dword	__unnamed_2
	.align		8
        /*0018*/ 	.dword	_ZN39_INTERNAL_edb2eb4d_4_k_cu_2719ddfa_28954cuda3std3__45__cpo5beginE
	.align		8
        /*0020*/ 	.dword	_ZN39_INTERNAL_edb2eb4d_4_k_cu_2719ddfa_28954cuda3std3__45__cpo3endE
	.align		8
        /*0028*/ 	.dword	_ZN39_INTERNAL_edb2eb4d_4_k_cu_2719ddfa_28954cuda3std3__45__cpo6cbeginE
	.align		8
        /*0030*/ 	.dword	_ZN39_INTERNAL_edb2eb4d_4_k_cu_2719ddfa_28954cuda3std3__45__cpo4cendE
	.align		8
        /*0038*/ 	.dword	_ZN39_INTERNAL_edb2eb4d_4_k_cu_2719ddfa_28954cuda3std3__441_GLOBAL__N__edb2eb4d_4_k_cu_2719ddfa_28956ignoreE
	.align		8
        /*0040*/ 	.dword	_ZN39_INTERNAL_edb2eb4d_4_k_cu_2719ddfa_28954cuda3std3__419piecewise_constructE
	.align		8
        /*0048*/ 	.dword	_ZN39_INTERNAL_edb2eb4d_4_k_cu_2719ddfa_28954cuda3std3__48in_placeE
	.align		8
        /*0050*/ 	.dword	_ZN39_INTERNAL_edb2eb4d_4_k_cu_2719ddfa_28954cuda3std6ranges3__45__cpo4swapE
	.align		8
        /*0058*/ 	.dword	_ZN39_INTERNAL_edb2eb4d_4_k_cu_2719ddfa_28954cuda3std6ranges3__45__cpo9iter_moveE
	.align		8
        /*0060*/ 	.dword	_ZN39_INTERNAL_edb2eb4d_4_k_cu_2719ddfa_28954cute7productE
	.align		8
        /*0068*/ 	.dword	_ZN39_INTERNAL_edb2eb4d_4_k_cu_2719ddfa_28954cute1_E
	.align		8
        /*0070*/ 	.dword	$str$24
	.align		8
        /*0078*/ 	.dword	$str$25


//--------------------- .text._ZN7cutlass13device_kernelINS_4fmha6kernel28FmhaKernelTmaWarpSpecializedINS1_10collective30FmhaMainloopTmaWarpSpecializedINS_10bfloat16_tEffN4cute5tupleIJNS7_1CILi128EEENS9_ILi64EEENS9_ILi112EEEEEENS8_IJiNS9_ILi1EEENS8_IJiiEEEEEESG_SG_NS4_14ResidualFusionEJEEENS4_15FmhaFwdEpilogueIS6_fNS8_IJSB_SC_SB_EEEEENS2_23IndividualTileSchedulerEJEEEEEvNT_6ParamsE --------------------------
	.section	.text._ZN7cutlass13device_kernelINS_4fmha6kernel28FmhaKernelTmaWarpSpecializedINS1_10collective30FmhaMainloopTmaWarpSpecializedINS_10bfloat16_tEffN4cute5tupleIJNS7_1CILi128EEENS9_ILi64EEENS9_ILi112EEEEEENS8_IJiNS9_ILi1EEENS8_IJiiEEEEEESG_SG_NS4_14ResidualFusionEJEEENS4_15FmhaFwdEpilogueIS6_fNS8_IJSB_SC_SB_EEEEENS2_23IndividualTileSchedulerEJEEEEEvNT_6ParamsE,"ax",@progbits
	.align	128
.text._ZN7cutlass13device_kernelINS_4fmha6kernel28FmhaKernelTmaWarpSpecializedINS1_10collective30FmhaMainloopTmaWarpSpecializedINS_10bfloat16_tEffN4cute5tupleIJNS7_1CILi128EEENS9_ILi64EEENS9_ILi112EEEEEENS8_IJiNS9_ILi1EEENS8_IJiiEEEEEESG_SG_NS4_14ResidualFusionEJEEENS4_15FmhaFwdEpilogueIS6_fNS8_IJSB_SC_SB_EEEEENS2_23IndividualTileSchedulerEJEEEEEvNT_6ParamsE:
        .type           _ZN7cutlass13device_kernelINS_4fmha6kernel28FmhaKernelTmaWarpSpecializedINS1_10collective30FmhaMainloopTmaWarpSpecializedINS_10bfloat16_tEffN4cute5tupleIJNS7_1CILi128EEENS9_ILi64EEENS9_ILi112EEEEEENS8_IJiNS9_ILi1EEENS8_IJiiEEEEEESG_SG_NS4_14ResidualFusionEJEEENS4_15FmhaFwdEpilogueIS6_fNS8_IJSB_SC_SB_EEEEENS2_23IndividualTileSchedulerEJEEEEEvNT_6ParamsE,@function
        .size           _ZN7cutlass13device_kernelINS_4fmha6kernel28FmhaKernelTmaWarpSpecializedINS1_10collective30FmhaMainloopTmaWarpSpecializedINS_10bfloat16_tEffN4cute5tupleIJNS7_1CILi128EEENS9_ILi64EEENS9_ILi112EEEEEENS8_IJiNS9_ILi1EEENS8_IJiiEEEEEESG_SG_NS4_14ResidualFusionEJEEENS4_15FmhaFwdEpilogueIS6_fNS8_IJSB_SC_SB_EEEEENS2_23IndividualTileSchedulerEJEEEEEvNT_6ParamsE,(.L_x_129 - _ZN7cutlass13device_kernelINS_4fmha6kernel28FmhaKernelTmaWarpSpecializedINS1_10collective30FmhaMainloopTmaWarpSpecializedINS_10bfloat16_tEffN4cute5tupleIJNS7_1CILi128EEENS9_ILi64EEENS9_ILi112EEEEEENS8_IJiNS9_ILi1EEENS8_IJiiEEEEEESG_SG_NS4_14ResidualFusionEJEEENS4_15FmhaFwdEpilogueIS6_fNS8_IJSB_SC_SB_EEEEENS2_23IndividualTileSchedulerEJEEEEEvNT_6ParamsE)
        .other          _ZN7cutlass13device_kernelINS_4fmha6kernel28FmhaKernelTmaWarpSpecializedINS1_10collective30FmhaMainloopTmaWarpSpecializedINS_10bfloat16_tEffN4cute5tupleIJNS7_1CILi128EEENS9_ILi64EEENS9_ILi112EEEEEENS8_IJiNS9_ILi1EEENS8_IJiiEEEEEESG_SG_NS4_14ResidualFusionEJEEENS4_15FmhaFwdEpilogueIS6_fNS8_IJSB_SC_SB_EEEEENS2_23IndividualTileSchedulerEJEEEEEvNT_6ParamsE,@"STO_CUDA_ENTRY STV_DEFAULT"
_ZN7cutlass13device_kernelINS_4fmha6kernel28FmhaKernelTmaWarpSpecializedINS1_10collective30FmhaMainloopTmaWarpSpecializedINS_10bfloat16_tEffN4cute5tupleIJNS7_1CILi128EEENS9_ILi64EEENS9_ILi112EEEEEENS8_IJiNS9_ILi1EEENS8_IJiiEEEEEESG_SG_NS4_14ResidualFusionEJEEENS4_15FmhaFwdEpilogueIS6_fNS8_IJSB_SC_SB_EEEEENS2_23IndividualTileSchedulerEJEEEEEvNT_6ParamsE:
[----:B------:R-:W1:Y:S01]  /*0000*/  LDC R1, c[0x0][0x28] ;  /* 0x00000a00ff017b82 */ /* 0x000e620000000800 */
[----:B------:R-:W2:Y:S01]  /*0010*/  S2R R0, SR_TID.X ;  /* 0x0000000000007919 */ /* 0x000ea20000002100 */
[----:B------:R-:W-:Y:S01]  /*0020*/  ELECT P1, URZ, PT ;  /* 0x00000000003f782f */ /* 0x000fe20003820000 */
[----:B------:R-:W-:Y:S01]  /*0030*/  BSSY B0, `(.L_x_0) ;  /* 0x0000017000007945 */ /* 0x000fe20003800000 */
[----:B--2---:R-:W-:-:S05]  /*0040*/  SHF.R.U32.HI R2, RZ, 0x5, R0 ;  /* 0x00000005ff027819 */ /* 0x004fca0000011600 */
[----:B------:R-:W2:Y:S02]  /*0050*/  SHFL.IDX PT, R3, R2, RZ, 0x1f ;  /* 0x00001fff02037589 */ /* 0x000ea400000e0000 */
[----:B--2---:R-:W-:Y:S02]  /*0060*/  R2UR UR4, R3 ;  /* 0x00000000030472ca */ /* 0x004fe400000e0000 */
[----:B------:R-:W-:-:S06]  /*0070*/  SHF.R.U32.HI R3, RZ, 0x7, R0 ;  /* 0x00000007ff037819 */ /* 0x000fcc0000011600 */
[----:B------:R-:W2:Y:S05]  /*0080*/  SHFL.IDX PT, R3, R3, RZ, 0x1f ;  /* 0x00001fff03037589 */ /* 0x000eaa00000e0000 */
[----:B------:R-:W-:Y:S02]  /*0090*/  USHF.R.S32.HI UR5, URZ, 0x1f, UR4 ;  /* 0x0000001f3f057899 */ /* 0x000fe40008011404 */
[----:B------:R-:W-:Y:S02]  /*00a0*/  ISETP.NE.OR P0, PT, RZ, UR4, !P1 ;  /* 0x00000004ff007c0c */ /* 0x000fe4000cf05670 */
[----:B------:R-:W-:-:S04]  /*00b0*/  ULEA.HI UR5, UR5, UR4, URZ, 0x2 ;  /* 0x0000000405057291 */ /* 0x000fc8000f8f103f */
[----:B------:R-:W-:-:S04]  /*00c0*/  ULOP3.LUT UR5, UR5, 0xfffffffc, URZ, 0xc0, !UPT ;  /* 0xfffffffc05057892 */ /* 0x000fc8000f8ec03f */
[----:B------:R-:W-:-:S03]  /*00d0*/  UIADD3 UR5, UR4, -UR5, URZ ;  /* 0x8000000504057290 */ /* 0x000fc6000fffe03f */
[----:B-1----:R-:W-:Y:S09]  /*00e0*/  @P0 BRA `(.L_x_1) ;  /* 0x00000000002c0947 */ /* 0x002ff20003800000 */
[----:B------:R-:W-:Y:S02]  /*00f0*/  ULDC.64 UR6, c[0x0][0x198] ;  /* 0x0000660000067ab9 */ /* 0x000fe40000000a00 */
[----:B------:R-:W-:Y:S02]  /*0100*/  UIADD3 UR8, UP0, UR6, 0xf0, URZ ;  /* 0x000000f006087890 */ /* 0x000fe4000ff1e03f */
[----:B------:R-:W-:Y:S02]  /*0110*/  UIADD3 UR10, UP1, UR6, 0x1f0, URZ ;  /* 0x000001f0060a7890 */ /* 0x000fe4000ff3e03f */
[----:B------:R-:W-:Y:S02]  /*0120*/  UIADD3 UR6, UP2, UR6, 0x2f0, URZ ;  /* 0x000002f006067890 */ /* 0x000fe4000ff5e03f */
[----:B------:R-:W-:Y:S02]  /*0130*/  UIADD3.X UR9, URZ, UR7, URZ, UP0, !UPT ;  /* 0x000000073f097290 */ /* 0x000fe400087fe43f */
[----:B------:R-:W-:-:S02]  /*0140*/  UIADD3.X UR11, URZ, UR7, URZ, UP1, !UPT ;  /* 0x000000073f0b7290 */ /* 0x000fc40008ffe43f */
[----:B------:R-:W-:-:S05]  /*0150*/  UIADD3.X UR7, URZ, UR7, URZ, UP2, !UPT ;  /* 0x000000073f077290 */ /* 0x000fca00097fe43f */
[----:B------:R1:W-:Y:S02]  /*0160*/  UTMACCTL.PF [UR8] ;  /* 0x00000000080079b9 */ /* 0x0003e40008040000 */
[----:B------:R1:W-:Y:S02]  /*0170*/  UTMACCTL.PF [UR10] ;  /* 0x000000000a0079b9 */ /* 0x0003e40008040000 */
[----:B------:R1:W-:Y:S02]  /*0180*/  UTMACCTL.PF [UR6] ;  /* 0x00000000060079b9 */ /* 0x0003e40008040000 */
[----:B-1----:R-:W-:Y:S01]  /*0190*/  NOP ;  /* 0x0000000000007918 */ /* 0x002fe20000000000 */
.L_x_1:
[----:B------:R-:W-:Y:S05]  /*01a0*/  BSYNC B0 ;  /* 0x0000000000007941 */ /* 0x000fea0003800000 */
.L_x_0:
[----:B------:R-:W1:Y:S01]  /*01b0*/  SHFL.IDX PT, R4, R2, RZ, 0x1f ;  /* 0x00001fff02047589 */ /* 0x000e6200000e0000 */
[----:B--2---:R-:W-:Y:S01]  /*01c0*/  R2UR UR37, R3 ;  /* 0x00000000032572ca */ /* 0x004fe200000e0000 */
[----:B------:R-:W-:-:S12]  /*01d0*/  UISETP.NE.AND UP0, UPT, UR5, 0x1, UPT ;  /* 0x000000010500788c */ /* 0x000fd8000bf05270 */
[----:B------:R-:W-:Y:S02]  /*01e0*/  UIADD3 UR7, UR37, -0x1, URZ ;  /* 0xffffffff25077890 */ /* 0x000fe4000fffe03f */
[----:B------:R-:W-:Y:S02]  /*01f0*/  UISETP.EQ.AND UP0, UPT, UR37, URZ, !UP0 ;  /* 0x0000003f2500728c */ /* 0x000fe4000c702270 */
[----:B------:R-:W-:Y:S02]  /*0200*/  UISETP.GE.U32.AND UP1, UPT, UR7, 0x4, UPT ;  /* 0x000000040700788c */ /* 0x000fe4000bf26070 */
[----:B------:R-:W-:Y:S01]  /*0210*/  USEL UR4, URZ, 0x1, !UP0 ;  /* 0x000000013f047887 */ /* 0x000fe2000c000000 */
[----:B-1----:R-:W-:-:S03]  /*0220*/  ISETP.NE.AND P0, PT, R4, RZ, PT ;  /* 0x000000ff0400720c */ /* 0x002fc60003f05270 */
[----:B------:R-:W-:-:S10]  /*0230*/  USEL UR4, UR4, 0x2, UP1 ;  /* 0x0000000204047887 */ /* 0x000fd40008800000 */
[----:B------:R-:W-:Y:S05]  /*0240*/  @P0 BRA `(.L_x_2) ;  /* 0x0000000000480947 */ /* 0x000fea0003800000 */
[----:B------:R-:W1:Y:S01]  /*0250*/  S2UR UR8, SR_CgaCtaId ;  /* 0x00000000000879c3 */ /* 0x000e620000008800 */
[----:B------:R-:W-:Y:S01]  /*0260*/  UMOV UR6, 0x400 ;  /* 0x0000040000067882 */ /* 0x000fe20000000000 */
[----:B------:R-:W-:Y:S01]  /*0270*/  UMOV UR9, 0x1 ;  /* 0x0000000100097882 */ /* 0x000fe20000000000 */
[----:B------:R-:W-:Y:S01]  /*0280*/  UMOV UR10, 0x80 ;  /* 0x00000080000a7882 */ /* 0x000fe20000000000 */
[----:B------:R-:W-:Y:S01]  /*0290*/  ELECT P0, URZ, PT ;  /* 0x00000000003f782f */ /* 0x000fe20003800000 */
[----:B------:R-:W-:-:S04]  /*02a0*/  UIADD3 UR10, -UR10, 0x100000, URZ ;  /* 0x001000000a0a7890 */ /* 0x000fc8000fffe13f */
[----:B------:R-:W-:Y:S02]  /*02b0*/  USHF.L.U32 UR11, UR10, 0xb, URZ ;  /* 0x0000000b0a0b7899 */ /* 0x000fe4000800063f */
[----:B------:R-:W-:Y:S02]  /*02c0*/  USHF.L.U32 UR10, UR10, 0x1, URZ ;  /* 0x000000010a0a7899 */ /* 0x000fe4000800063f */
[----:B-1----:R-:W-:Y:S02]  /*02d0*/  ULEA UR6, UR8, UR6, 0x18 ;  /* 0x0000000608067291 */ /* 0x002fe4000f8ec03f */
[----:B------:R-:W-:-:S04]  /*02e0*/  UIADD3 UR8, -UR9, 0x100000, URZ ;  /* 0x0010000009087890 */ /* 0x000fc8000fffe13f */
[----:B------:R-:W-:Y:S02]  /*02f0*/  USHF.L.U32 UR9, UR8, 0xb, URZ ;  /* 0x0000000b08097899 */ /* 0x000fe4000800063f */
[----:B------:R-:W-:Y:S01]  /*0300*/  USHF.L.U32 UR8, UR8, 0x1, URZ ;  /* 0x0000000108087899 */ /* 0x000fe2000800063f */
[----:B------:R-:W1:Y:S11]  /*0310*/  FENCE.VIEW.ASYNC.S ;  /* 0x00000000000073c6 */ /* 0x000e760000000000 */
[----:B-1----:R1:W2:Y:S01]  /*0320*/  SYNCS.EXCH.64 URZ, [UR6+0x18850], UR8 ;  /* 0x01885008063f75b2 */ /* 0x0022a20008000100 */
[----:B------:R1:W3:Y:S01]  /*0330*/  SYNCS.EXCH.64 URZ, [UR6+0x18860], UR10 ;  /* 0x0188600a063f75b2 */ /* 0x0002e20008000100 */
[----:B------:R1:W4:Y:S01]  /*0340*/  SYNCS.EXCH.64 URZ, [UR6+0x18858], UR8 ;  /* 0x01885808063f75b2 */ /* 0x0003220008000100 */
[----:B------:R1:W1:Y:S01]  /*0350*/  SYNCS.EXCH.64 URZ, [UR6+0x18868], UR10 ;  /* 0x0188680a063f75b2 */ /* 0x0002620008000100 */
[----:B------:R-:W-:Y:S01]  /*0360*/  NOP ;  /* 0x0000000000007918 */ /* 0x000fe20000000000 */
.L_x_2:
[----:B------:R-:W5:Y:S01]  /*0370*/  SHFL.IDX PT, R3, R2, RZ, 0x1f ;  /* 0x00001fff02037589 */ /* 0x000f6200000e0000 */
[----:B------:R-:W-:Y:S01]  /*0380*/  NOP ;  /* 0x0000000000007918 */ /* 0x000fe20000000000 */
[----:B-----5:R-:W-:-:S13]  /*0390*/  ISETP.NE.AND P0, PT, R3, RZ, PT ;  /* 0x000000ff0300720c */ /* 0x020fda0003f05270 */
[----:B------:R-:W-:Y:S05]  /*03a0*/  @P0 BRA `(.L_x_3) ;  /* 0x0000000000600947 */ /* 0x000fea0003800000 */
[----:B-1----:R-:W1:Y:S01]  /*03b0*/  S2UR UR8, SR_CgaCtaId ;  /* 0x00000000000879c3 */ /* 0x002e620000008800 */
[----:B------:R-:W-:Y:S01]  /*03c0*/  UMOV UR6, 0x400 ;  /* 0x0000040000067882 */ /* 0x000fe20000000000 */
[----:B------:R-:W-:Y:S01]  /*03d0*/  UMOV UR10, 0x1 ;  /* 0x00000001000a7882 */ /* 0x000fe20000000000 */
[----:B------:R-:W-:Y:S01]  /*03e0*/  UMOV UR9, 0x100 ;  /* 0x0000010000097882 */ /* 0x000fe20000000000 */
[----:B------:R-:W-:-:S04]  /*03f0*/  UIADD3 UR10, -UR10, 0x100000, URZ ;  /* 0x001000000a0a7890 */ /* 0x000fc8000fffe13f */
[----:B------:R-:W-:Y:S02]  /*0400*/  USHF.L.U32 UR11, UR10, 0xb, URZ ;  /* 0x0000000b0a0b7899 */ /* 0x000fe4000800063f */
[----:B------:R-:W-:Y:S01]  /*0410*/  USHF.L.U32 UR10, UR10, 0x1, URZ ;  /* 0x000000010a0a7899 */ /* 0x000fe2000800063f */
[----:B------:R-:W-:Y:S01]  /*0420*/  ELECT P0, URZ, PT ;  /* 0x00000000003f782f */ /* 0x000fe20003800000 */
[----:B-1----:R-:W-:Y:S02]  /*0430*/  ULEA UR6, UR8, UR6, 0x18 ;  /* 0x0000000608067291 */ /* 0x002fe4000f8ec03f */
[----:B------:R-:W-:-:S04]  /*0440*/  UIADD3 UR8, -UR9, 0x100000, URZ ;  /* 0x0010000009087890 */ /* 0x000fc8000fffe13f */
[----:B------:R-:W-:Y:S02]  /*0450*/  USHF.L.U32 UR9, UR8, 0xb, URZ ;  /* 0x0000000b08097899 */ /* 0x000fe4000800063f */
[----:B------:R-:W-:Y:S01]  /*0460*/  USHF.L.U32 UR8, UR8, 0x1, URZ ;  /* 0x0000000108087899 */ /* 0x000fe2000800063f */
[----:B------:R-:W1:Y:S03]  /*0470*/  FENCE.VIEW.ASYNC.S ;  /* 0x00000000000073c6 */ /* 0x000e660000000000 */
[----:B-1----:R1:W1:Y:S08]  /*0480*/  SYNCS.EXCH.64 URZ, [UR6+0x18800], UR10 ;  /* 0x0188000a063f75b2 */ /* 0x0022700008000100 */
[----:B------:R1:W1:Y:S01]  /*0490*/  SYNCS.EXCH.64 URZ, [UR6+0x18828], UR8 ;  /* 0x01882808063f75b2 */ /* 0x0002620008000100 */
        /* <DEDUP_REMOVED lines=8> */
[----:B------:R-:W-:Y:S01]  /*0520*/  NOP ;  /* 0x0000000000007918 */ /* 0x000fe20000000000 */
.L_x_3:
        /* <DEDUP_REMOVED lines=21> */
[----:B------:R-:W-:Y:S01]  /*0680*/  NOP ;  /* 0x0000000000007918 */ /* 0x000fe20000000000 */
.L_x_4:
[----:B------:R-:W5:Y:S01]  /*0690*/  SHFL.IDX PT, R3, R2, RZ, 0x1f ;  /* 0x00001fff02037589 */ /* 0x000f6200000e0000 */
[----:B------:R-:W-:Y:S01]  /*06a0*/  ELECT P0, URZ, PT ;  /* 0x00000000003f782f */ /* 0x000fe20003800000 */
[----:B------:R-:W-:Y:S01]  /*06b0*/  NOP ;  /* 0x0000000000007918 */ /* 0x000fe20000000000 */
[----:B-1----:R-:W-:Y:S02]  /*06c0*/  UMOV UR8, 0x80 ;  /* 0x0000008000087882 */ /* 0x002fe40000000000 */
[C---:B-----5:R-:W-:Y:S02]  /*06d0*/  ISETP.NE.OR P0, PT, R3.reuse, RZ, !P0 ;  /* 0x000000ff0300720c */ /* 0x060fe40004705670 */
[----:B------:R-:W-:-:S11]  /*06e0*/  ISETP.NE.AND P2, PT, R3, RZ, PT ;  /* 0x000000ff0300720c */ /* 0x000fd60003f45270 */
[----:B------:R-:W-:Y:S01]  /*06f0*/  VOTEU.ALL UP0, P0 ;  /* 0x00000000003f7886 */ /* 0x000fe20000000000 */
[----:B------:R-:W-:Y:S01]  /*0700*/  VOTEU.ALL UP2, P0 ;  /* 0x00000000003f7886 */ /* 0x000fe20000040000 */
[----:B------:R-:W-:Y:S01]  /*0710*/  VOTEU.ALL UP3, P0 ;  /* 0x00000000003f7886 */ /* 0x000fe20000060000 */
[----:B------:R-:W-:Y:S02]  /*0720*/  VOTEU.ALL UP4, P0 ;  /* 0x00000000003f7886 */ /* 0x000fe40000080000 */
[----:B------:R-:W1:Y:S01]  /*0730*/  @!UP0 S2UR UR10, SR_CgaCtaId ;  /* 0x00000000000a89c3 */ /* 0x000e620000008800 */
[----:B------:R-:W-:Y:S01]  /*0740*/  @!UP0 UMOV UR6, 0x400 ;  /* 0x0000040000068882 */ /* 0x000fe20000000000 */
[----:B------:R-:W-:-:S04]  /*0750*/  @!UP0 UIADD3 UR8, -UR8, 0x100000, URZ ;  /* 0x0010000008088890 */ /* 0x000fc8000fffe13f */
[----:B------:R-:W-:Y:S02]  /*0760*/  @!UP0 USHF.L.U32 UR9, UR8, 0xb, URZ ;  /* 0x0000000b08098899 */ /* 0x000fe4000800063f */
[----:B------:R-:W-:Y:S02]  /*0770*/  @!UP0 USHF.L.U32 UR8, UR8, 0x1, URZ ;  /* 0x0000000108088899 */ /* 0x000fe4000800063f */
[----:B-1----:R-:W-:Y:S01]  /*0780*/  @!UP0 ULEA UR6, UR10, UR6, 0x18 ;  /* 0x000000060a068291 */ /* 0x002fe2000f8ec03f */
[----:B------:R-:W-:Y:S01]  /*0790*/  VOTEU.ALL UP0, P0 ;  /* 0x00000000003f7886 */ /* 0x000fe20000000000 */
[----:B------:R-:W1:Y:S10]  /*07a0*/  FENCE.VIEW.ASYNC.S ;  /* 0x00000000000073c6 */ /* 0x000e740000000000 */
[----:B-1----:R1:W1:Y:S01]  /*07b0*/  @!UP0 SYNCS.EXCH.64 URZ, [UR6+0x18890], UR8 ;  /* 0x01889008063f85b2 */ /* 0x0022620008000100 */
[----:B------:R1:W1:Y:S01]  /*07c0*/  @!UP2 SYNCS.EXCH.64 URZ, [UR6+0x18898], UR8 ;  /* 0x01889808063fa5b2 */ /* 0x0002620008000100 */
[----:B------:R1:W1:Y:S01]  /*07d0*/  @!UP3 SYNCS.EXCH.64 URZ, [UR6+0x188a0], UR8 ;  /* 0x0188a008063fb5b2 */ /* 0x0002620008000100 */
[----:B------:R1:W1:Y:S01]  /*07e0*/  @!UP4 SYNCS.EXCH.64 URZ, [UR6+0x188a8], UR8 ;  /* 0x0188a808063fc5b2 */ /* 0x0002620008000100 */
[----:B------:R-:W-:Y:S01]  /*07f0*/  NOP ;  /* 0x0000000000007918 */ /* 0x000fe20000000000 */
[----:B------:R-:W-:Y:S05]  /*0800*/  @P2 BRA `(.L_x_5) ;  /* 0x0000000000582947 */ /* 0x000fea0003800000 */
[----:B-1----:R-:W1:Y:S01]  /*0810*/  S2UR UR8, SR_CgaCtaId ;  /* 0x00000000000879c3 */ /* 0x002e620000008800 */
        /* <DEDUP_REMOVED lines=12> */
[----:B-1----:R1:W1:Y:S01]  /*08e0*/  SYNCS.EXCH.64 URZ, [UR6+0x188c0], UR8 ;  /* 0x0188c008063f75b2 */ /* 0x0022620008000100 */
        /* <DEDUP_REMOVED lines=8> */
.L_x_5:
[----:B------:R-:W-:Y:S01]  /*0970*/  ISETP.NE.AND P0, PT, RZ, UR37, PT ;  /* 0x00000025ff007c0c */ /* 0x000fe2000bf05270 */
[----:B------:R-:W-:Y:S01]  /*0980*/  NOP ;  /* 0x0000000000007918 */ /* 0x000fe20000000000 */
[----:B------:R-:W-:Y:S01]  /*0990*/  MOV R2, UR5 ;  /* 0x0000000500027c02 */ /* 0x000fe20008000f00 */
[----:B-1234-:R-:W-:Y:S03]  /*09a0*/  BAR.SYNC.DEFER_BLOCKING 0x0 ;  /* 0x0000000000007b1d */ /* 0x01efe60000010000 */
[----:B------:R-:W-:-:S07]  /*09b0*/  ISETP.EQ.AND P2, PT, R2, 0x1, P1 ;  /* 0x000000010200780c */ /* 0x000fce0000f42270 */
[----:B------:R-:W-:Y:S06]  /*09c0*/  @!P0 BRA `(.L_x_6) ;  /* 0x0000008c00fc8947 */ /* 0x000fec0003800000 */
[----:B------:R-:W-:-:S06]  /*09d0*/  UISETP.GT.U32.AND UP0, UPT, UR7, 0x3, UPT ;  /* 0x000000030700788c */ /* 0x000fcc000bf04070 */
[----:B------:R-:W-:-:S13]  /*09e0*/  PLOP3.LUT P0, PT, PT, PT, UP0, 0x80, 0x0 ;  /* 0x000000000000781c */ /* 0x000fda0003f0f008 */
[----:B------:R-:W-:Y:S05]  /*09f0*/  @P0 EXIT ;  /* 0x000000000000094d */ /* 0x000fea0003800000 */
.L_x_7:
[----:B------:R-:W-:-:S08]  /*0a00*/  NOP ;  /* 0x0000000000007918 */ /* 0x000fd00000000000 */
[----:B------:R-:W1:Y:S02]  /*0a10*/  USETMAXREG.TRY_ALLOC.CTAPOOL UP0, 0xf0 ;  /* 0x000000f0000079c8 */ /* 0x000e640008000600 */
[----:B-1----:R-:W-:-:S13]  /*0a20*/  PLOP3.LUT P0, PT, PT, PT, UP0, 0x80, 0x0 ;  /* 0x000000000000781c */ /* 0x002fda0003f0f008 */
[----:B------:R-:W-:Y:S05]  /*0a30*/  @!P0 BRA `(.L_x_7) ;  /* 0xfffffffc00f08947 */ /* 0x000fea000383ffff */
[----:B------:R-:W-:Y:S01]  /*0a40*/  UISETP.NE.AND UP0, UPT, UR37, 0x1, UPT ;  /* 0x000000012500788c */ /* 0x000fe2000bf05270 */
[----:B------:R-:W1:Y:S01]  /*0a50*/  S2UR UR42, SR_CTAID.X ;  /* 0x00000000002a79c3 */ /* 0x000e620000002500 */
[----:B------:R-:W-:Y:S01]  /*0a60*/  UMOV UR5, URZ ;  /* 0x0000003f00057c82 */ /* 0x000fe20008000000 */
[----:B------:R-:W-:-:S03]  /*0a70*/  UMOV UR6, URZ ;  /* 0x0000003f00067c82 */ /* 0x000fc60008000000 */
[----:B------:R-:W-:-:S13]  /*0a80*/  PLOP3.LUT P0, PT, PT, PT, UP0, 0x80, 0x0 ;  /* 0x000000000000781c */ /* 0x000fda0003f0f008 */
[----:B------:R-:W-:Y:S05]  /*0a90*/  @!P0 BRA `(.L_x_8) ;  /* 0x00000000003c8947 */ /* 0x000fea0003800000 */
[----:B------:R-:W-:Y:S01]  /*0aa0*/  UISETP.NE.AND UP0, UPT, UR37, 0x2, UPT ;  /* 0x000000022500788c */ /* 0x000fe2000bf05270 */
[----:B------:R-:W-:-:S05]  /*0ab0*/  UMOV UR6, 0x1 ;  /* 0x0000000100067882 */ /* 0x000fca0000000000 */
[----:B------:R-:W-:-:S13]  /*0ac0*/  PLOP3.LUT P1, PT, PT, PT, UP0, 0x80, 0x0 ;  /* 0x000000000000781c */ /* 0x000fda0003f2f008 */
[----:B------:R-:W-:Y:S05]  /*0ad0*/  @!P1 BRA `(.L_x_8) ;  /* 0x00000000002c9947 */ /* 0x000fea0003800000 */
[----:B------:R-:W-:-:S06]  /*0ae0*/  UISETP.NE.AND UP0, UPT, UR37, 0x3, UPT ;  /* 0x000000032500788c */ /* 0x000fcc000bf05270 */
[----:B------:R-:W-:-:S13]  /*0af0*/  PLOP3.LUT P1, PT, PT, PT, UP0, 0x80, 0x0 ;  /* 0x000000000000781c */ /* 0x000fda0003f2f008 */
[----:B------:R-:W-:Y:S05]  /*0b00*/  @!P1 BRA `(.L_x_9) ;  /* 0x0000000000189947 */ /* 0x000fea0003800000 */
[----:B------:R-:W-:-:S11]  /*0b10*/  UISETP.NE.AND UP0, UPT, UR37, 0x4, UPT ;  /* 0x000000042500788c */ /* 0x000fd6000bf05270 */
[----:B------:R-:W-:Y:S01]  /*0b20*/  @!UP0 UMOV UR5, 0x1 ;  /* 0x0000000100058882 */ /* 0x000fe20000000000 */
[----:B------:R-:W-:Y:S01]  /*0b30*/  @!UP0 UMOV UR6, 0x1 ;  /* 0x0000000100068882 */ /* 0x000fe20000000000 */
[----:B------:R-:W-:Y:S01]  /*0b40*/  @UP0 UMOV UR5, URZ ;  /* 0x0000003f00050c82 */ /* 0x000fe20008000000 */
[----:B------:R-:W-:Y:S01]  /*0b50*/  @UP0 UMOV UR6, URZ ;  /* 0x0000003f00060c82 */ /* 0x000fe20008000000 */
[----:B------:R-:W-:Y:S05]  /*0b60*/  BRA `(.L_x_8) ;  /* 0x0000000000087947 */ /* 0x000fea0003800000 */
.L_x_9:
[----:B------:R-:W-:Y:S01]  /*0b70*/  UMOV UR5, 0x1 ;  /* 0x0000000100057882 */ /* 0x000fe20000000000 */
[----:B------:R-:W-:-:S05]  /*0b80*/  UMOV UR6, URZ ;  /* 0x0000003f00067c82 */ /* 0x000fca0008000000 */
.L_x_8:
[----:B------:R-:W-:Y:S05]  /*0b90*/  @!P0 BRA `(.L_x_10) ;  /* 0x00000000003c8947 */ /* 0x000fea0003800000 */
[----:B------:R-:W-:-:S06]  /*0ba0*/  UISETP.NE.AND UP0, UPT, UR37, 0x2, UPT ;  /* 0x000000022500788c */ /* 0x000fcc000bf05270 */
[----:B------:R-:W-:-:S13]  /*0bb0*/  PLOP3.LUT P0, PT, PT, PT, UP0, 0x80, 0x0 ;  /* 0x000000000000781c */ /* 0x000fda0003f0f008 */
[----:B------:R-:W-:Y:S05]  /*0bc0*/  @!P0 BRA `(.L_x_11) ;  /* 0x0000000000288947 */ /* 0x000fea0003800000 */
[----:B------:R-:W-:-:S06]  /*0bd0*/  UISETP.NE.AND UP0, UPT, UR37, 0x3, UPT ;  /* 0x000000032500788c */ /* 0x000fcc000bf05270 */
[----:B------:R-:W-:-:S13]  /*0be0*/  PLOP3.LUT P0, PT, PT, PT, UP0, 0x80, 0x0 ;  /* 0x000000000000781c */ /* 0x000fda0003f0f008 */
[----:B------:R-:W-:Y:S05]  /*0bf0*/  @!P0 BRA `(.L_x_12) ;  /* 0x0000000000148947 */ /* 0x000fea0003800000 */
[----:B------:R-:W-:-:S06]  /*0c00*/  UISETP.NE.AND UP0, UPT, UR37, 0x4, UPT ;  /* 0x000000042500788c */ /* 0x000fcc000bf05270 */
[----:B------:R-:W-:-:S13]  /*0c10*/  PLOP3.LUT P0, PT, PT, PT, UP0, 0x80, 0x0 ;  /* 0x000000000000781c */ /* 0x000fda0003f0f008 */
[----:B------:R-:W-:Y:S05]  /*0c20*/  @P0 BRA `(.L_x_13) ;  /* 0x00000000001c0947 */ /* 0x000fea0003800000 */
[----:B-1----:R-:W-:Y:S01]  /*0c30*/  ULEA UR42, UR42, 0x3, 0x1 ;  /* 0x000000032a2a7891 */ /* 0x002fe2000f8e083f */
[----:B------:R-:W-:Y:S11]  /*0c40*/  BRA `(.L_x_13) ;  /* 0x0000000000147947 */ /* 0x000ff60003800000 */
.L_x_12:
[----:B-1----:R-:W-:Y:S01]  /*0c50*/  ULEA UR42, UR42, 0x2, 0x1 ;  /* 0x000000022a2a7891 */ /* 0x002fe2000f8e083f */
[----:B------:R-:W-:Y:S11]  /*0c60*/  BRA `(.L_x_13) ;  /* 0x00000000000c7947 */ /* 0x000ff60003800000 */
.L_x_11:
[----:B-1----:R-:W-:Y:S01]  /*0c70*/  ULEA UR42, UR42, 0x1, 0x1 ;  /* 0x000000012a2a7891 */ /* 0x002fe2000f8e083f */
[----:B------:R-:W-:Y:S11]  /*0c80*/  BRA `(.L_x_13) ;  /* 0x0000000000047947 */ /* 0x000ff60003800000 */
.L_x_10:
[----:B-1----:R-:W-:-:S12]  /*0c90*/  USHF.L.U32 UR42, UR42, 0x1, URZ ;  /* 0x000000012a2a7899 */ /* 0x002fd8000800063f */
.L_x_13:
[----:B------:R-:W-:-:S04]  /*0ca0*/  ULOP3.LUT UR8, UR4, 0x1, URZ, 0xfc, !UPT ;  /* 0x0000000104087892 */ /* 0x000fc8000f8efc3f */
[----:B------:R-:W-:-:S06]  /*0cb0*/  UISETP.NE.AND UP0, UPT, UR8, 0x3, UPT ;  /* 0x000000030800788c */ /* 0x000fcc000bf05270 */
[----:B------:R-:W-:-:S13]  /*0cc0*/  PLOP3.LUT P0, PT, PT, PT, UP0, 0x80, 0x0 ;  /* 0x000000000000781c */ /* 0x000fda0003f0f008 */
[----:B------:R-:W-:Y:S05]  /*0cd0*/  @!P0 BRA `(.L_x_14) ;  /* 0x0000000000048947 */ /* 0x000fea0003800000 */
[----:B-1----:R-:W-:Y:S01]  /*0ce0*/  BPT.TRAP 0x1 ;  /* 0x000000040000795c */ /* 0x002fe20000300000 */
.L_x_14:
[----:B------:R-:W2:Y:S01]  /*0cf0*/  S2UR UR8, SR_CgaCtaId ;  /* 0x00000000000879c3 */ /* 0x000ea20000008800 */
[----:B------:R-:W-:Y:S01]  /*0d00*/  UMOV UR36, 0x400 ;  /* 0x0000040000247882 */ /* 0x000fe20000000000 */
[----:B------:R-:W-:Y:S02]  /*0d10*/  MOV R2, UR5 ;  /* 0x0000000500027c02 */ /* 0x000fe40008000f00 */
[----:B------:R-:W-:Y:S02]  /*0d20*/  SHF.R.S32.HI R3, RZ, 0x1f, R0 ;  /* 0x0000001fff037819 */ /* 0x000fe40000011400 */
[----:B------:R-:W-:Y:S02]  /*0d30*/  SHF.L.U32 R2, R2, 0x1f, RZ ;  /* 0x0000001f02027819 */ /* 0x000fe400000006ff */
[----:B------:R-:W-:-:S04]  /*0d40*/  LEA.HI R3, R3, R0, RZ, 0x7 ;  /* 0x0000000003037211 */ /* 0x000fc800078f38ff */
[----:B------:R-:W-:-:S04]  /*0d50*/  LOP3.LUT R3, R3, 0xffffff80, RZ, 0xc0, !PT ;  /* 0xffffff8003037812 */ /* 0x000fc800078ec0ff */
[----:B------:R-:W-:-:S04]  /*0d60*/  IADD3 R3, -R3, R0, RZ ;  /* 0x0000000003037210 */ /* 0x000fc80007ffe1ff */
[----:B------:R-:W-:Y:S01]  /*0d70*/  SHF.R.S32.HI R0, RZ, 0x1f, R3 ;  /* 0x0000001fff007819 */ /* 0x000fe20000011403 */
[----:B--2---:R-:W-:-:S03]  /*0d80*/  ULEA UR36, UR8, UR36, 0x18 ;  /* 0x0000002408247291 */ /* 0x004fc6000f8ec03f */
[----:B------:R-:W-:Y:S01]  /*0d90*/  LEA.HI R0, R0, R3, RZ, 0x2 ;  /* 0x0000000300007211 */ /* 0x000fe200078f10ff */
[----:B------:R-:W-:-:S03]  /*0da0*/  ULEA UR8, UR6, UR36, 0x3 ;  /* 0x0000002406087291 */ /* 0x000fc6000f8e183f */
[----:B------:R-:W-:-:S05]  /*0db0*/  LOP3.LUT R0, R0, 0x7ffffffc, RZ, 0xc0, !PT ;  /* 0x7ffffffc00007812 */ /* 0x000fca00078ec0ff */
[----:B------:R-:W-:Y:S01]  /*0dc0*/  IMAD.IADD R0, R3, 0x1, -R0 ;  /* 0x0000000103007824 */ /* 0x000fe200078e0a00 */
[----:B------:R-:W2:Y:S02]  /*0dd0*/  SYNCS.PHASECHK.TRANS64.TRYWAIT P1, [UR8+0x18850], R2 ;  /* 0x01885002ff0075a7 */ /* 0x000ea40008020148 */
[----:B--2---:R-:W-:Y:S05]  /*0de0*/  @!P1 BRA `(.L_x_15) ;  /* 0x000000a800889947 */ /* 0x004fea0003800000 */
.L_x_111:
[----:B------:R-:W-:Y:S01]  /*0df0*/  SHF.L.U32 R0, R0, 0x1, RZ ;  /* 0x0000000100007819 */ /* 0x000fe200000006ff */
[----:B------:R-:W-:Y:S06]  /*0e00*/  @!P0 BRA `(.L_x_16) ;  /* 0x0000000000048947 */ /* 0x000fec0003800000 */
[----:B-1----:R-:W-:Y:S01]  /*0e10*/  BPT.TRAP 0x1 ;  /* 0x000000040000795c */ /* 0x002fe20000300000 */
.L_x_16:
[----:B------:R-:W-:Y:S01]  /*0e20*/  SHF.L.U32 R7, RZ, 0x1f, RZ ;  /* 0x0000001fff077819 */ /* 0x000fe200000006ff */
[----:B------:R-:W-:Y:S01]  /*0e30*/  UIADD3 UR41, UR36, 0x18890, URZ ;  /* 0x0001889024297890 */ /* 0x000fe2000fffe03f */
[----:B------:R-:W-:Y:S02]  /*0e40*/  ISETP.NE.AND P2, PT, RZ, UR7, PT ;  /* 0x00000007ff007c0c */ /* 0x000fe4000bf45270 */
[----:B------:R-:W3:Y:S02]  /*0e50*/  SYNCS.PHASECHK.TRANS64.TRYWAIT P1, [UR36+0x18800], R7 ;  /* 0x01880007ff0075a7 */ /* 0x000ee40008020164 */
[----:B---3--:R-:W-:Y:S09]  /*0e60*/  @!P1 BRA `(.L_x_17) ;  /* 0x000000a800809947 */ /* 0x008ff20003800000 */
.L_x_112:
[----:B------:R-:W-:Y:S01]  /*0e70*/  ULEA UR38, UR37, UR41, 0x3 ;  /* 0x0000002925267291 */ /* 0x000fe2000f8e183f */
[----:B--2---:R-:W-:-:S04]  /*0e80*/  SEL R2, RZ, 0x1, P2 ;  /* 0x00000001ff027807 */ /* 0x004fc80001000000 */
[----:B------:R-:W-:-:S04]  /*0e90*/  SHF.L.U32 R2, R2, 0x1f, RZ ;  /* 0x0000001f02027819 */ /* 0x000fc800000006ff */
[----:B------:R-:W2:Y:S02]  /*0ea0*/  SYNCS.PHASECHK.TRANS64.TRYWAIT P1, [UR38+-0x8], R2 ;  /* 0xfffff802ff0075a7 */ /* 0x000ea40008020166 */
[----:B--2---:R-:W-:Y:S05]  /*0eb0*/  @!P1 BRA `(.L_x_18) ;  /* 0x000000a800849947 */ /* 0x004fea0003800000 */
.L_x_113:
[----:B------:R-:W-:Y:S01]  /*0ec0*/  USHF.R.U32.HI UR5, URZ, 0x4, UR36 ;  /* 0x000000043f057899 */ /* 0x000fe20008011624 */
[----:B------:R-:W-:Y:S01]  /*0ed0*/  WARPGROUP.ARRIVE ;  /* 0x00000000000079c5 */ /* 0x000fe20000000000 */
[----:B------:R-:W-:Y:S01]  /*0ee0*/  UIADD3 UR8, UR36, 0x7000, URZ ;  /* 0x0000700024087890 */ /* 0x000fe2000fffe03f */
[----:B--2---:R-:W2:Y:S01]  /*0ef0*/  LDC R3, c[0x0][0x28c] ;  /* 0x0000a300ff037b82 */ /* 0x004ea20000000800 */
[----:B------:R-:W-:Y:S01]  /*0f00*/  ULOP3.LUT UR5, UR5, 0x3fff, URZ, 0xc0, !UPT ;  /* 0x00003fff05057892 */ /* 0x000fe2000f8ec03f */
[C---:B------:R-:W-:Y:S01]  /*0f10*/  VIADD R4, R0.reuse, 0x8 ;  /* 0x0000000800047836 */ /* 0x040fe20000000000 */
[----:B------:R-:W-:Y:S01]  /*0f20*/  USHF.R.U32.HI UR8, URZ, 0x4, UR8 ;  /* 0x000000043f087899 */ /* 0x000fe20008011608 */
[C---:B------:R-:W-:Y:S01]  /*0f30*/  IADD3 R2, R0.reuse, 0x1, RZ ;  /* 0x0000000100027810 */ /* 0x040fe20007ffe0ff */
[----:B------:R-:W-:Y:S01]  /*0f40*/  ULOP3.LUT UR5, UR5, 0x10000, URZ, 0xfc, !UPT ;  /* 0x0001000005057892 */ /* 0x000fe2000f8efc3f */
[----:B------:R-:W-:Y:S01]  /*0f50*/  IADD3 R6, R0, 0x10, RZ ;  /* 0x0000001000067810 */ /* 0x000fe20007ffe0ff */
[----:B------:R-:W-:Y:S01]  /*0f60*/  ULOP3.LUT UR39, UR8, 0x3fff, URZ, 0xc0, !UPT ;  /* 0x00003fff08277892 */ /* 0x000fe2000f8ec03f */
[----:B------:R-:W-:Y:S01]  /*0f70*/  P2R R10, PR, RZ, 0x1 ;  /* 0x00000001ff0a7803 */ /* 0x000fe20000000000 */
[----:B------:R-:W-:-:S02]  /*0f80*/  UIMAD UR6, UR6, 0x380, UR5 ;  /* 0x00000380060678a4 */ /* 0x000fc4000f8e0205 */
[----:B------:R-:W-:Y:S01]  /*0f90*/  ULOP3.LUT UR40, UR39, 0x10000, URZ, 0xfc, !UPT ;  /* 0x0001000027287892 */ /* 0x000fe2000f8efc3f */
[----:B------:R-:W-:Y:S01]  /*0fa0*/  UMOV UR17, 0xc0000010 ;  /* 0xc000001000117882 */ /* 0x000fe20000000000 */
[----:B------:R-:W-:Y:S01]  /*0fb0*/  UMOV UR19, 0xc0000010 ;  /* 0xc000001000137882 */ /* 0x000fe20000000000 */
[----:B------:R-:W-:Y:S02]  /*0fc0*/  UIADD3 UR20, UR6, 0x80, URZ ;  /* 0x0000008006147890 */ /* 0x000fe4000fffe03f */
[----:B------:R-:W-:Y:S02]  /*0fd0*/  UMOV UR16, UR6 ;  /* 0x0000000600107c82 */ /* 0x000fe40008000000 */
[----:B------:R-:W-:Y:S01]  /*0fe0*/  UMOV UR18, UR40 ;  /* 0x0000002800127c82 */ /* 0x000fe20008000000 */
[----:B------:R-:W-:Y:S01]  /*0ff0*/  UIADD3 UR22, UR40, 0x80, URZ ;  /* 0x0000008028167890 */ /* 0x000fe2000fffe03f */
[----:B------:R-:W-:Y:S01]  /*1000*/  HGMMA.64x64x16.F32.BF16 R24, gdesc[UR16], RZ, !UPT, gsb0 ;  /* 0x00e00000101879f0 */ /* 0x000fe2000c0018ff */
[----:B------:R-:W-:Y:S01]  /*1010*/  UMOV UR21, 0xc0000010 ;  /* 0xc000001000157882 */ /* 0x000fe20000000000 */
[----:B------:R-:W-:Y:S01]  /*1020*/  UMOV UR23, 0xc0000010 ;  /* 0xc000001000177882 */ /* 0x000fe20000000000 */
[----:B------:R-:W-:Y:S01]  /*1030*/  UIADD3 UR24, UR6, 0x100, URZ ;  /* 0x0000010006187890 */ /* 0x000fe2000fffe03f */
[-C--:B--2---:R-:W-:Y:S01]  /*1040*/  ISETP.GE.AND P5, PT, R2, R3.reuse, PT ;  /* 0x000000030200720c */ /* 0x084fe20003fa6270 */
[----:B------:R-:W-:Y:S01]  /*1050*/  UIADD3 UR26, UR40, 0x100, URZ ;  /* 0x00000100281a7890 */ /* 0x000fe2000fffe03f */
[-C--:B------:R-:W-:Y:S01]  /*1060*/  ISETP.GE.AND P2, PT, R4, R3.reuse, PT ;  /* 0x000000030400720c */ /* 0x080fe20003f46270 */
[----:B------:R-:W-:Y:S01]  /*1070*/  UMOV UR25, 0xc0000010 ;  /* 0xc000001000197882 */ /* 0x000fe20000000000 */
[----:B------:R-:W-:Y:S01]  /*1080*/  UMOV UR27, 0xc0000010 ;  /* 0xc0000010001b7882 */ /* 0x000fe20000000000 */
[----:B------:R-:W-:Y:S01]  /*1090*/  UIADD3 UR28, UR6, 0x180, URZ ;  /* 0x00000180061c7890 */ /* 0x000fe2000fffe03f */
[CC--:B------:R-:W-:Y:S01]  /*10a0*/  ISETP.GE.AND P1, PT, R0.reuse, R3.reuse, PT ;  /* 0x000000030000720c */ /* 0x0c0fe20003f26270 */
[----:B------:R-:W-:Y:S01]  /*10b0*/  UIADD3 UR30, UR40, 0x180, URZ ;  /* 0x00000180281e7890 */ /* 0x000fe2000fffe03f */
[C---:B------:R-:W-:Y:S01]  /*10c0*/  VIADD R4, R0.reuse, 0x11 ;  /* 0x0000001100047836 */ /* 0x040fe20000000000 */
[----:B------:R-:W-:Y:S01]  /*10d0*/  UMOV UR29, 0xc0000010 ;  /* 0xc0000010001d7882 */ /* 0x000fe20000000000 */
[----:B------:R-:W-:Y:S01]  /*10e0*/  UMOV UR31, 0xc0000010 ;  /* 0xc0000010001f7882 */ /* 0x000fe20000000000 */
[----:B------:R-:W-:Y:S01]  /*10f0*/  UIADD3 UR32, UR6, 0x200, URZ ;  /* 0x0000020006207890 */ /* 0x000fe2000fffe03f */
[----:B------:R-:W-:Y:S01]  /*1100*/  IADD3 R2, R0, 0x9, RZ ;  /* 0x0000000900027810 */ /* 0x000fe20007ffe0ff */
[----:B------:R-:W-:Y:S01]  /*1110*/  UIADD3 UR34, UR40, 0x200, URZ ;  /* 0x0000020028227890 */ /* 0x000fe2000fffe03f */
[-C--:B------:R-:W-:Y:S01]  /*1120*/  ISETP.GE.AND P3, PT, R4, R3.reuse, PT ;  /* 0x000000030400720c */ /* 0x080fe20003f66270 */
        /* <DEDUP_REMOVED lines=11> */
[----:B------:R-:W-:Y:S01]  /*11e0*/  ISETP.GE.AND P6, PT, R6, R3, PT ;  /* 0x000000030600720c */ /* 0x000fe20003fc6270 */
[----:B------:R-:W-:Y:S01]  /*11f0*/  UMOV UR13, 0xc0000010 ;  /* 0xc0000010000d7882 */ /* 0x000fe20000000000 */
[----:B------:R-:W-:Y:S01]  /*1200*/  UMOV UR15, 0xc0000010 ;  /* 0xc0000010000f7882 */ /* 0x000fe20000000000 */
[----:B------:R-:W-:Y:S01]  /*1210*/  ULDC UR5, c[0x0][0x604] ;  /* 0x0001810000057ab9 */ /* 0x000fe20000000800 */
[----:B------:R-:W-:-:S04]  /*1220*/  USHF.L.U32 UR7, UR7, 0x3, URZ ;  /* 0x0000000307077899 */ /* 0x000fc8000800063f */
[----:B------:R-:W-:Y:S01]  /*1230*/  ULOP3.LUT UR7, UR7, 0x8, URZ, 0xc, !UPT ;  /* 0x0000000807077892 */ /* 0x000fe2000f8e0c3f */
[----:B------:R-:W-:Y:S02]  /*1240*/  WARPGROUP.DEPBAR.LE gsb0, 0x0 ;  /* 0x00008000000079c5 */ /* 0x000fe40000010000 */
[----:B------:R-:W-:-:S06]  /*1250*/  WARPGROUP.ARRIVE ;  /* 0x00000000000079c5 */ /* 0x000fcc0000000000 */
[----:B------:R-:W-:Y:S03]  /*1260*/  HGMMA.64x64x16.F32.BF16 R24, gdesc[UR20], R24, gsb0 ;  /* 0x00e00000141879f0 */ /* 0x000fe60008001818 */
        /* <DEDUP_REMOVED lines=16> */
[----:B------:R-:W-:Y:S02]  /*1370*/  FSEL R24, R24, -INF , !P1 ;  /* 0xff80000018187808 */ /* 0x000fe40004800000 */
[----:B------:R-:W-:Y:S02]  /*1380*/  FSEL R25, R25, -INF , !P5 ;  /* 0xff80000019197808 */ /* 0x000fe40006800000 */
[----:B------:R-:W-:Y:S02]  /*1390*/  FSEL R28, R28, -INF , !P2 ;  /* 0xff8000001c1c7808 */ /* 0x000fe40005000000 */
[----:B------:R-:W-:-:S02]  /*13a0*/  FMNMX R5, R24, R25, !PT ;  /* 0x0000001918057209 */ /* 0x000fc40007800000 */
[----:B------:R-:W-:Y:S02]  /*13b0*/  FSEL R27, R27, -INF , !P5 ;  /* 0xff8000001b1b7808 */ /* 0x000fe40006800000 */
[----:B------:R-:W-:Y:S02]  /*13c0*/  ISETP.GE.AND P5, PT, R4, R3, PT ;  /* 0x000000030400720c */ /* 0x000fe40003fa6270 */
[----:B------:R-:W-:Y:S02]  /*13d0*/  FSEL R29, R29, -INF , !P4 ;  /* 0xff8000001d1d7808 */ /* 0x000fe40006000000 */
[----:B------:R-:W-:Y:S02]  /*13e0*/  FMNMX R4, R28, R5, !PT ;  /* 0x000000051c047209 */ /* 0x000fe40007800000 */
[----:B------:R-:W-:Y:S02]  /*13f0*/  FSEL R26, R26, -INF , !P1 ;  /* 0xff8000001a1a7808 */ /* 0x000fe40004800000 */
[----:B------:R-:W-:-:S02]  /*1400*/  ISETP.GE.AND P1, PT, R2, R3, PT ;  /* 0x000000030200720c */ /* 0x000fc40003f26270 */
[----:B------:R-:W-:Y:S02]  /*1410*/  IADD3 R2, R0, 0x20, RZ ;  /* 0x0000002000027810 */ /* 0x000fe40007ffe0ff */
[----:B------:R-:W-:Y:S02]  /*1420*/  FSEL R32, R32, -INF , !P6 ;  /* 0xff80000020207808 */ /* 0x000fe40007000000 */
[----:B------:R-:W-:Y:S02]  /*1430*/  FMNMX R5, R29, R4, !PT ;  /* 0x000000041d057209 */ /* 0x000fe40007800000 */
[----:B------:R-:W-:Y:S02]  /*1440*/  FSEL R30, R30, -INF , !P2 ;  /* 0xff8000001e1e7808 */ /* 0x000fe40005000000 */
[----:B------:R-:W-:Y:S01]  /*1450*/  ISETP.GE.AND P2, PT, R2, R3, PT ;  /* 0x000000030200720c */ /* 0x000fe20003f46270 */
[----:B------:R-:W-:Y:S01]  /*1460*/  VIADD R2, R0, 0x21 ;  /* 0x0000002100027836 */ /* 0x000fe20000000000 */
[----:B------:R-:W-:-:S02]  /*1470*/  FSEL R33, R33, -INF , !P3 ;  /* 0xff80000021217808 */ /* 0x000fc40005800000 */
[----:B------:R-:W-:Y:S02]  /*1480*/  FMNMX R4, R32, R5, !PT ;  /* 0x0000000520047209 */ /* 0x000fe40007800000 */
[----:B------:R-:W-:Y:S02]  /*1490*/  FSEL R31, R31, -INF , !P4 ;  /* 0xff8000001f1f7808 */ /* 0x000fe40006000000 */
[----:B------:R-:W-:Y:S02]  /*14a0*/  FSEL R36, R36, -INF , !P1 ;  /* 0xff80000024247808 */ /* 0x000fe40004800000 */
[----:B------:R-:W-:Y:S02]  /*14b0*/  FMNMX R5, R33, R4, !PT ;  /* 0x0000000421057209 */ /* 0x000fe40007800000 */
[----:B------:R-:W-:Y:S02]  /*14c0*/  ISETP.GE.AND P4, PT, R2, R3, PT ;  /* 0x000000030200720c */ /* 0x000fe40003f86270 */
[----:B------:R-:W-:-:S02]  /*14d0*/  IADD3 R2, R0, 0x28, RZ ;  /* 0x0000002800027810 */ /* 0x000fc40007ffe0ff */
[----:B------:R-:W-:Y:S02]  /*14e0*/  FSEL R37, R37, -INF , !P5 ;  /* 0xff80000025257808 */ /* 0x000fe40006800000 */
[----:B------:R-:W-:Y:S02]  /*14f0*/  FMNMX R4, R36, R5, !PT ;  /* 0x0000000524047209 */ /* 0x000fe40007800000 */
[----:B------:R-:W-:Y:S02]  /*1500*/  FSEL R34, R34, -INF , !P6 ;  /* 0xff80000022227808 */ /* 0x000fe40007000000 */
[----:B------:R-:W-:Y:S02]  /*1510*/  ISETP.GE.AND P6, PT, R2, R3, PT ;  /* 0x000000030200720c */ /* 0x000fe40003fc6270 */
[----:B------:R-:W-:Y:S02]  /*1520*/  IADD3 R2, R0, 0x29, RZ ;  /* 0x0000002900027810 */ /* 0x000fe40007ffe0ff */
[----:B------:R-:W-:-:S02]  /*1530*/  FSEL R40, R40, -INF , !P2 ;  /* 0xff80000028287808 */ /* 0x000fc40005000000 */
[----:B------:R-:W-:Y:S02]  /*1540*/  FMNMX R5, R37, R4, !PT ;  /* 0x0000000425057209 */ /* 0x000fe40007800000 */
[----:B------:R-:W-:Y:S02]  /*1550*/  FSEL R35, R35, -INF , !P3 ;  /* 0xff80000023237808 */ /* 0x000fe40005800000 */
[----:B------:R-:W-:Y:S02]  /*1560*/  ISETP.GE.AND P3, PT, R2, R3, PT ;  /* 0x000000030200720c */ /* 0x000fe40003f66270 */
[----:B------:R-:W-:Y:S02]  /*1570*/  IADD3 R2, R0, 0x30, RZ ;  /* 0x0000003000027810 */ /* 0x000fe40007ffe0ff */
[----:B------:R-:W-:Y:S02]  /*1580*/  FSEL R41, R41, -INF , !P4 ;  /* 0xff80000029297808 */ /* 0x000fe40006000000 */
[----:B------:R-:W-:-:S02]  /*1590*/  FMNMX R4, R40, R5, !PT ;  /* 0x0000000528047209 */ /* 0x000fc40007800000 */
[----:B------:R-:W-:Y:S02]  /*15a0*/  FSEL R38, R38, -INF , !P1 ;  /* 0xff80000026267808 */ /* 0x000fe40004800000 */
[----:B------:R-:W-:Y:S01]  /*15b0*/  ISETP.GE.AND P1, PT, R2, R3, PT ;  /* 0x000000030200720c */ /* 0x000fe20003f26270 */
[----:B------:R-:W-:Y:S01]  /*15c0*/  VIADD R2, R0, 0x31 ;  /* 0x0000003100027836 */ /* 0x000fe20000000000 */
[----:B------:R-:W-:Y:S02]  /*15d0*/  FSEL R44, R44, -INF , !P6 ;  /* 0xff8000002c2c7808 */ /* 0x000fe40007000000 */
[----:B------:R-:W-:Y:S02]  /*15e0*/  FMNMX R5, R41, R4, !PT ;  /* 0x0000000429057209 */ /* 0x000fe40007800000 */
[----:B------:R-:W-:Y:S02]  /*15f0*/  FSEL R45, R45, -INF , !P3 ;  /* 0xff8000002d2d7808 */ /* 0x000fe40005800000 */
[----:B------:R-:W-:-:S02]  /*1600*/  FMNMX R4, R44, R5, !PT ;  /* 0x000000052c047209 */ /* 0x000fc40007800000 */
[----:B------:R-:W-:Y:S02]  /*1610*/  FSEL R39, R39, -INF , !P5 ;  /* 0xff80000027277808 */ /* 0x000fe40006800000 */
[----:B------:R-:W-:Y:S02]  /*1620*/  ISETP.GE.AND P5, PT, R2, R3, PT ;  /* 0x000000030200720c */ /* 0x000fe40003fa6270 */
[----:B------:R-:W-:Y:S02]  /*1630*/  IADD3 R2, R0, 0x38, RZ ;  /* 0x0000003800027810 */ /* 0x000fe40007ffe0ff */
[----:B------:R-:W-:Y:S02]  /*1640*/  FSEL R48, R48, -INF , !P1 ;  /* 0xff80000030307808 */ /* 0x000fe40004800000 */
[----:B------:R-:W-:Y:S02]  /*1650*/  FMNMX R5, R45, R4, !PT ;  /* 0x000000042d057209 */ /* 0x000fe40007800000 */
[----:B------:R-:W-:-:S02]  /*1660*/  FSEL R42, R42, -INF , !P2 ;  /* 0xff8000002a2a7808 */ /* 0x000fc40005000000 */
[----:B------:R-:W-:Y:S02]  /*1670*/  ISETP.GE.AND P2, PT, R2, R3, PT ;  /* 0x000000030200720c */ /* 0x000fe40003f46270 */
[----:B------:R-:W-:Y:S02]  /*1680*/  IADD3 R2, R0, 0x39, RZ ;  /* 0x0000003900027810 */ /* 0x000fe40007ffe0ff */
[----:B------:R-:W-:Y:S02]  /*1690*/  FSEL R49, R49, -INF , !P5 ;  /* 0xff80000031317808 */ /* 0x000fe40006800000 */
[----:B------:R-:W-:Y:S02]  /*16a0*/  FMNMX R4, R48, R5, !PT ;  /* 0x0000000530047209 */ /* 0x000fe40007800000 */
[----:B------:R-:W-:Y:S02]  /*16b0*/  FSEL R43, R43, -INF , !P4 ;  /* 0xff8000002b2b7808 */ /* 0x000fe40006000000 */
[----:B------:R-:W-:-:S02]  /*16c0*/  ISETP.GE.AND P4, PT, R2, R3, PT ;  /* 0x000000030200720c */ /* 0x000fc40003f86270 */
[----:B------:R-:W-:Y:S02]  /*16d0*/  FSEL R52, R52, -INF , !P2 ;  /* 0xff80000034347808 */ /* 0x000fe40005000000 */
[----:B------:R-:W-:Y:S02]  /*16e0*/  FMNMX R5, R49, R4, !PT ;  /* 0x0000000431057209 */ /* 0x000fe40007800000 */
[----:B------:R-:W-:Y:S02]  /*16f0*/  FSEL R53, R53, -INF , !P4 ;  /* 0xff80000035357808 */ /* 0x000fe40006000000 */
[----:B------:R-:W-:Y:S02]  /*1700*/  FMNMX R2, R52, R5, !PT ;  /* 0x0000000534027209 */ /* 0x000fe40007800000 */
[----:B------:R-:W-:Y:S02]  /*1710*/  FSEL R46, R46, -INF , !P6 ;  /* 0xff8000002e2e7808 */ /* 0x000fe40007000000 */
[----:B------:R-:W-:-:S02]  /*1720*/  FMNMX R6, R53, R2, !PT ;  /* 0x0000000235067209 */ /* 0x000fc40007800000 */
[----:B------:R-:W-:Y:S02]  /*1730*/  FSEL R50, R50, -INF , !P1 ;  /* 0xff80000032327808 */ /* 0x000fe40004800000 */
[----:B------:R-:W-:Y:S01]  /*1740*/  FSEL R47, R47, -INF , !P3 ;  /* 0xff8000002f2f7808 */ /* 0x000fe20005800000 */
[----:B------:R-:W2:Y:S01]  /*1750*/  SHFL.BFLY PT, R5, R6, 0x1, 0x1f ;  /* 0x0c201f0006057f89 */ /* 0x000ea200000e0000 */
[----:B------:R-:W-:Y:S02]  /*1760*/  FSEL R51, R51, -INF , !P5 ;  /* 0xff80000033337808 */ /* 0x000fe40006800000 */
[----:B------:R-:W-:Y:S02]  /*1770*/  FSEL R54, R54, -INF , !P2 ;  /* 0xff80000036367808 */ /* 0x000fe40005000000 */
[----:B------:R-:W-:Y:S02]  /*1780*/  FSEL R55, R55, -INF , !P4 ;  /* 0xff80000037377808 */ /* 0x000fe40006000000 */
[----:B--2---:R-:W-:-:S05]  /*1790*/  FMNMX R8, R6, R5, !PT ;  /* 0x0000000506087209 */ /* 0x004fca0007800000 */
[----:B------:R-:W2:Y:S02]  /*17a0*/  SHFL.BFLY PT, R5, R8, 0x2, 0x1f ;  /* 0x0c401f0008057f89 */ /* 0x000ea400000e0000 */
[----:B--2---:R-:W-:Y:S02]  /*17b0*/  FMNMX R4, R8, R5, !PT ;  /* 0x0000000508047209 */ /* 0x004fe40007800000 */
[----:B------:R-:W-:Y:S02]  /*17c0*/  FMNMX R5, R26, R27, !PT ;  /* 0x0000001b1a057209 */ /* 0x000fe40007800000 */
[----:B------:R-:W-:Y:S02]  /*17d0*/  FSETP.NEU.AND P0, PT, R4, -INF , PT ;  /* 0xff8000000400780b */ /* 0x000fe40003f0d000 */
[----:B------:R-:W-:Y:S02]  /*17e0*/  FMNMX R2, R30, R5, !PT ;  /* 0x000000051e027209 */ /* 0x000fe40007800000 */
[----:B------:R-:W-:-:S02]  /*17f0*/  FSEL R9, R4, RZ, P0 ;  /* 0x000000ff04097208 */ /* 0x000fc40000000000 */
[----:B------:R-:W-:Y:S02]  /*1800*/  FMNMX R5, R31, R2, !PT ;  /* 0x000000021f057209 */ /* 0x000fe40007800000 */
[----:B------:R-:W-:Y:S01]  /*1810*/  ISETP.NE.AND P0, PT, R10, RZ, PT ;  /* 0x000000ff0a00720c */ /* 0x000fe20003f05270 */
[----:B------:R-:W-:Y:S01]  /*1820*/  FMUL R9, R9, UR5 ;  /* 0x0000000509097c20 */ /* 0x000fe20008400000 */
[----:B------:R-:W-:-:S03]  /*1830*/  FMNMX R2, R34, R5, !PT ;  /* 0x0000000522027209 */ /* 0x000fc60007800000 */
[--C-:B------:R-:W-:Y:S01]  /*1840*/  FFMA R24, R24, UR5, -R9.reuse ;  /* 0x0000000518187c23 */ /* 0x100fe20008000809 */
[----:B------:R-:W-:Y:S01]  /*1850*/  FMNMX R5, R35, R2, !PT ;  /* 0x0000000223057209 */ /* 0x000fe20007800000 */
[--C-:B------:R-:W-:Y:S01]  /*1860*/  FFMA R28, R28, UR5, -R9.reuse ;  /* 0x000000051c1c7c23 */ /* 0x100fe20008000809 */
[--C-:B------:R-:W-:Y:S01]  /*1870*/  FFMA R25, R25, UR5, -R9.reuse ;  /* 0x0000000519197c23 */ /* 0x100fe20008000809 */
[--C-:B------:R-:W-:Y:S01]  /*1880*/  FFMA R33, R33, UR5, -R9.reuse ;  /* 0x0000000521217c23 */ /* 0x100fe20008000809 */
[----:B------:R-:W-:Y:S01]  /*1890*/  FMNMX R2, R38, R5, !PT ;  /* 0x0000000526027209 */ /* 0x000fe20007800000 */
[--C-:B------:R-:W-:Y:S01]  /*18a0*/  FFMA R29, R29, UR5, -R9.reuse ;  /* 0x000000051d1d7c23 */ /* 0x100fe20008000809 */
[----:B------:R-:W-:Y:S01]  /*18b0*/  FSETP.GEU.AND P6, PT, R24, -126, PT ;  /* 0xc2fc00001800780b */ /* 0x000fe20003fce000 */
        /* <DEDUP_REMOVED lines=12> */
[----:B------:R-:W-:Y:S01]  /*1980*/  @!P6 FMUL R24, R24, 0.5 ;  /* 0x3f0000001818e820 */ /* 0x000fe20000400000 */
[----:B------:R-:W-:Y:S01]  /*1990*/  FMNMX R2, R46, R5, !PT ;  /* 0x000000052e027209 */ /* 0x000fe20007800000 */
[--C-:B------:R-:W-:Y:S01]  /*19a0*/  FFMA R44, R44, UR5, -R9.reuse ;  /* 0x000000052c2c7c23 */ /* 0x100fe20008000809 */
[----:B------:R-:W-:Y:S01]  /*19b0*/  FSETP.GEU.AND P5, PT, R29, -126, PT ;  /* 0xc2fc00001d00780b */ /* 0x000fe20003fae000 */
[----:B------:R-:W-:Y:S01]  /*19c0*/  @!P1 FMUL R28, R28, 0.5 ;  /* 0x3f0000001c1c9820 */ /* 0x000fe20000400000 */
[----:B------:R-:W-:Y:S01]  /*19d0*/  FMNMX R5, R47, R2, !PT ;  /* 0x000000022f057209 */ /* 0x000fe20007800000 */
[----:B------:R-:W2:Y:S01]  /*19e0*/  MUFU.EX2 R24, R24 ;  /* 0x0000001800187308 */ /* 0x000ea20000000800 */
[----:B------:R-:W-:Y:S01]  /*19f0*/  FSETP.GEU.AND P2, PT, R32, -126, PT ;  /* 0xc2fc00002000780b */ /* 0x000fe20003f4e000 */
[----:B------:R-:W-:Y:S01]  /*1a00*/  @!P3 FMUL R25, R25, 0.5 ;  /* 0x3f0000001919b820 */ /* 0x000fe20000400000 */
[----:B------:R-:W-:Y:S01]  /*1a10*/  FMNMX R2, R50, R5, !PT ;  /* 0x0000000532027209 */ /* 0x000fe20007800000 */
[--C-:B------:R-:W-:Y:S01]  /*1a20*/  FFMA R48, R48, UR5, -R9.reuse ;  /* 0x0000000530307c23 */ /* 0x100fe20008000809 */
[--C-:B------:R-:W-:Y:S01]  /*1a30*/  FFMA R49, R49, UR5, -R9.reuse ;  /* 0x0000000531317c23 */ /* 0x100fe20008000809 */
[----:B------:R-:W-:Y:S01]  /*1a40*/  @!P4 FMUL R33, R33, 0.5 ;  /* 0x3f0000002121c820 */ /* 0x000fe20000400000 */
[----:B------:R-:W-:Y:S01]  /*1a50*/  FMNMX R5, R51, R2, !PT ;  /* 0x0000000233057209 */ /* 0x000fe20007800000 */
[----:B------:R-:W3:Y:S01]  /*1a60*/  MUFU.EX2 R28, R28 ;  /* 0x0000001c001c7308 */ /* 0x000ee20000000800 */
[--C-:B------:R-:W-:Y:S01]  /*1a70*/  FFMA R52, R52, UR5, -R9.reuse ;  /* 0x0000000534347c23 */ /* 0x100fe20008000809 */
[----:B------:R-:W-:Y:S01]  /*1a80*/  @!P5 FMUL R29, R29, 0.5 ;  /* 0x3f0000001d1dd820 */ /* 0x000fe20000400000 */
[----:B------:R-:W-:Y:S01]  /*1a90*/  FMNMX R2, R54, R5, !PT ;  /* 0x0000000536027209 */ /* 0x000fe20007800000 */
[----:B------:R-:W-:-:S02]  /*1aa0*/  FFMA R53, R53, UR5, -R9 ;  /* 0x0000000535357c23 */ /* 0x000fc40008000809 */
[----:B------:R-:W-:Y:S01]  /*1ab0*/  @!P2 FMUL R32, R32, 0.5 ;  /* 0x3f0000002020a820 */ /* 0x000fe20000400000 */
[----:B------:R-:W-:Y:S01]  /*1ac0*/  FMNMX R2, R55, R2, !PT ;  /* 0x0000000237027209 */ /* 0x000fe20007800000 */
[----:B------:R-:W4:Y:S01]  /*1ad0*/  MUFU.EX2 R25, R25 ;  /* 0x0000001900197308 */ /* 0x000f220000000800 */
[----:B--2---:R-:W-:Y:S01]  /*1ae0*/  @!P6 FMUL R24, R24, R24 ;  /* 0x000000181818e220 */ /* 0x004fe20000400000 */
[----:B------:R-:W-:Y:S02]  /*1af0*/  FSETP.GEU.AND P6, PT, R36, -126, PT ;  /* 0xc2fc00002400780b */ /* 0x000fe40003fce000 */
[----:B------:R-:W2:Y:S04]  /*1b00*/  SHFL.BFLY PT, R5, R2, 0x1, 0x1f ;  /* 0x0c201f0002057f89 */ /* 0x000ea800000e0000 */
[----:B------:R-:W5:Y:S01]  /*1b10*/  MUFU.EX2 R33, R33 ;  /* 0x0000002100217308 */ /* 0x000f620000000800 */
[----:B---3--:R-:W-:Y:S01]  /*1b20*/  @!P1 FMUL R28, R28, R28 ;  /* 0x0000001c1c1c9220 */ /* 0x008fe20000400000 */
[----:B------:R-:W-:-:S05]  /*1b30*/  FSETP.GEU.AND P1, PT, R40, -126, PT ;  /* 0xc2fc00002800780b */ /* 0x000fca0003f2e000 */
[----:B------:R-:W-:Y:S01]  /*1b40*/  @!P6 FMUL R36, R36, 0.5 ;  /* 0x3f0000002424e820 */ /* 0x000fe20000400000 */
[----:B------:R-:W3:Y:S01]  /*1b50*/  MUFU.EX2 R29, R29 ;  /* 0x0000001d001d7308 */ /* 0x000ee20000000800 */
[----:B----4-:R-:W-:Y:S01]  /*1b60*/  @!P3 FMUL R25, R25, R25 ;  /* 0x000000191919b220 */ /* 0x010fe20000400000 */
[----:B------:R-:W-:-:S05]  /*1b70*/  FSETP.GEU.AND P3, PT, R37, -126, PT ;  /* 0xc2fc00002500780b */ /* 0x000fca0003f6e000 */
[----:B------:R-:W-:Y:S01]  /*1b80*/  @!P1 FMUL R40, R40, 0.5 ;  /* 0x3f00000028289820 */ /* 0x000fe20000400000 */
[----:B------:R-:W4:Y:S01]  /*1b90*/  MUFU.EX2 R32, R32 ;  /* 0x0000002000207308 */ /* 0x000f220000000800 */
[----:B-----5:R-:W-:Y:S01]  /*1ba0*/  @!P4 FMUL R33, R33, R33 ;  /* 0x000000212121c220 */ /* 0x020fe20000400000 */
[----:B------:R-:W-:Y:S02]  /*1bb0*/  FSETP.GEU.AND P4, PT, R45, -126, PT ;  /* 0xc2fc00002d00780b */ /* 0x000fe40003f8e000 */
[----:B--2---:R-:W-:-:S03]  /*1bc0*/  FMNMX R5, R2, R5, !PT ;  /* 0x0000000502057209 */ /* 0x004fc60007800000 */
[----:B------:R-:W-:Y:S01]  /*1bd0*/  @!P3 FMUL R37, R37, 0.5 ;  /* 0x3f0000002525b820 */ /* 0x000fe20000400000 */
[----:B------:R-:W2:Y:S01]  /*1be0*/  MUFU.EX2 R36, R36 ;  /* 0x0000002400247308 */ /* 0x000ea20000000800 */
[----:B------:R-:W5:Y:S01]  /*1bf0*/  SHFL.BFLY PT, R2, R5, 0x2, 0x1f ;  /* 0x0c401f0005027f89 */ /* 0x000f6200000e0000 */
[----:B---3--:R-:W-:Y:S01]  /*1c00*/  @!P5 FMUL R29, R29, R29 ;  /* 0x0000001d1d1dd220 */ /* 0x008fe20000400000 */
[----:B------:R-:W-:-:S04]  /*1c10*/  FSETP.GEU.AND P5, PT, R41, -126, PT ;  /* 0xc2fc00002900780b */ /* 0x000fc80003fae000 */
[----:B------:R-:W-:Y:S01]  /*1c20*/  @!P4 FMUL R45, R45, 0.5 ;  /* 0x3f0000002d2dc820 */ /* 0x000fe20000400000 */
[----:B------:R-:W3:Y:S01]  /*1c30*/  MUFU.EX2 R11, R40 ;  /* 0x00000028000b7308 */ /* 0x000ee20000000800 */
[----:B----4-:R-:W-:Y:S01]  /*1c40*/  @!P2 FMUL R32, R32, R32 ;  /* 0x000000202020a220 */ /* 0x010fe20000400000 */
[----:B------:R-:W-:-:S06]  /*1c50*/  FSETP.GEU.AND P2, PT, R44, -126, PT ;  /* 0xc2fc00002c00780b */ /* 0x000fcc0003f4e000 */
[----:B------:R-:W4:Y:S01]  /*1c60*/  MUFU.EX2 R37, R37 ;  /* 0x0000002500257308 */ /* 0x000f220000000800 */
[----:B--2---:R-:W-:Y:S01]  /*1c70*/  @!P6 FMUL R36, R36, R36 ;  /* 0x000000242424e220 */ /* 0x004fe20000400000 */
[----:B------:R-:W-:Y:S01]  /*1c80*/  FSETP.GEU.AND P6, PT, R48, -126, PT ;  /* 0xc2fc00003000780b */ /* 0x000fe20003fce000 */
[----:B------:R-:W-:-:S04]  /*1c90*/  @!P5 FMUL R41, R41, 0.5 ;  /* 0x3f0000002929d820 */ /* 0x000fc80000400000 */
[----:B------:R-:W-:Y:S01]  /*1ca0*/  @!P2 FMUL R44, R44, 0.5 ;  /* 0x3f0000002c2ca820 */ /* 0x000fe20000400000 */
[----:B------:R-:W2:Y:S01]  /*1cb0*/  MUFU.EX2 R10, R45 ;  /* 0x0000002d000a7308 */ /* 0x000ea20000000800 */
[----:B---3--:R-:W-:Y:S01]  /*1cc0*/  @!P1 FMUL R11, R11, R11 ;  /* 0x0000000b0b0b9220 */ /* 0x008fe20000400000 */
[----:B------:R-:W-:Y:S02]  /*1cd0*/  FSETP.GEU.AND P1, PT, R49, -126, PT ;  /* 0xc2fc00003100780b */ /* 0x000fe40003f2e000 */
[----:B-----5:R-:W-:Y:S01]  /*1ce0*/  FMNMX R5, R5, R2, !PT ;  /* 0x0000000205057209 */ /* 0x020fe20007800000 */
[----:B------:R-:W-:Y:S01]  /*1cf0*/  FADD R6, R24, R11 ;  /* 0x0000000b18067221 */ /* 0x000fe20000000000 */
[----:B------:R-:W-:Y:S01]  /*1d00*/  F2FP.BF16.F32.PACK_AB R24, R25, R24 ;  /* 0x000000181918723e */ /* 0x000fe200000010ff */
[----:B------:R-:W-:Y:S01]  /*1d10*/  @!P6 FMUL R48, R48, 0.5 ;  /* 0x3f0000003030e820 */ /* 0x000fe20000400000 */
[----:B------:R-:W3:Y:S01]  /*1d20*/  MUFU.EX2 R8, R41 ;  /* 0x0000002900087308 */ /* 0x000ee20000000800 */
[----:B----4-:R-:W-:Y:S01]  /*1d30*/  @!P3 FMUL R37, R37, R37 ;  /* 0x000000252525b220 */ /* 0x010fe20000400000 */
[----:B------:R-:W-:-:S04]  /*1d40*/  FSETP.NEU.AND P3, PT, R5, -INF , PT ;  /* 0xff8000000500780b */ /* 0x000fc80003f6d000 */
[----:B------:R-:W-:Y:S01]  /*1d50*/  FSEL R2, R5, RZ, P3 ;  /* 0x000000ff05027208 */ /* 0x000fe20001800000 */
[----:B------:R-:W-:Y:S01]  /*1d60*/  @!P1 FMUL R49, R49, 0.5 ;  /* 0x3f00000031319820 */ /* 0x000fe20000400000 */
[----:B------:R-:W4:Y:S01]  /*1d70*/  MUFU.EX2 R13, R44 ;  /* 0x0000002c000d7308 */ /* 0x000f220000000800 */
[----:B--2---:R-:W-:Y:S01]  /*1d80*/  @!P4 FMUL R10, R10, R10 ;  /* 0x0000000a0a0ac220 */ /* 0x004fe20000400000 */
[----:B------:R-:W-:Y:S01]  /*1d90*/  FSETP.GEU.AND P3, PT, R52, -126, PT ;  /* 0xc2fc00003400780b */ /* 0x000fe20003f6e000 */
[----:B------:R-:W-:-:S04]  /*1da0*/  FMUL R2, R2, UR5 ;  /* 0x0000000502027c20 */ /* 0x000fc80008400000 */
[--C-:B------:R-:W-:Y:S01]  /*1db0*/  FFMA R27, R27, UR5, -R2.reuse ;  /* 0x000000051b1b7c23 */ /* 0x100fe20008000802 */
[----:B------:R-:W2:Y:S01]  /*1dc0*/  MUFU.EX2 R9, R48 ;  /* 0x0000003000097308 */ /* 0x000ea20000000800 */
[--C-:B------:R-:W-:Y:S01]  /*1dd0*/  FFMA R26, R26, UR5, -R2.reuse ;  /* 0x000000051a1a7c23 */ /* 0x100fe20008000802 */
[--C-:B------:R-:W-:Y:S01]  /*1de0*/  FFMA R30, R30, UR5, -R2.reuse ;  /* 0x000000051e1e7c23 */ /* 0x100fe20008000802 */
[--C-:B------:R-:W-:Y:S01]  /*1df0*/  FFMA R31, R31, UR5, -R2.reuse ;  /* 0x000000051f1f7c23 */ /* 0x100fe20008000802 */
[----:B------:R-:W-:Y:S01]  /*1e00*/  FSETP.GEU.AND P4, PT, R27, -126, PT ;  /* 0xc2fc00001b00780b */ /* 0x000fe20003f8e000 */
[----:B---3--:R-:W-:Y:S01]  /*1e10*/  @!P5 FMUL R8, R8, R8 ;  /* 0x000000080808d220 */ /* 0x008fe20000400000 */
[----:B------:R-:W-:Y:S01]  /*1e20*/  FSETP.GEU.AND P5, PT, R53, -126, PT ;  /* 0xc2fc00003500780b */ /* 0x000fe20003fae000 */
[----:B------:R-:W-:Y:S01]  /*1e30*/  @!P3 FMUL R52, R52, 0.5 ;  /* 0x3f0000003434b820 */ /* 0x000fe20000400000 */
[----:B------:R-:W3:Y:S01]  /*1e40*/  MUFU.EX2 R12, R49 ;  /* 0x00000031000c7308 */ /* 0x000ee20000000800 */
[----:B----4-:R-:W-:Y:S01]  /*1e50*/  @!P2 FMUL R13, R13, R13 ;  /* 0x0000000d0d0da220 */ /* 0x010fe20000400000 */
[----:B------:R-:W-:Y:S01]  /*1e60*/  FSETP.GEU.AND P2, PT, R26, -126, PT ;  /* 0xc2fc00001a00780b */ /* 0x000fe20003f4e000 */
[--C-:B------:R-:W-:Y:S01]  /*1e70*/  FFMA R34, R34, UR5, -R2.reuse ;  /* 0x0000000522227c23 */ /* 0x100fe20008000802 */
[--C-:B------:R-:W-:Y:S01]  /*1e80*/  FFMA R35, R35, UR5, -R2.reuse ;  /* 0x0000000523237c23 */ /* 0x100fe20008000802 */
[--C-:B------:R-:W-:Y:S01]  /*1e90*/  FFMA R38, R38, UR5, -R2.reuse ;  /* 0x0000000526267c23 */ /* 0x100fe20008000802 */
[--C-:B------:R-:W-:Y:S01]  /*1ea0*/  FFMA R39, R39, UR5, -R2.reuse ;  /* 0x0000000527277c23 */ /* 0x100fe20008000802 */
[--C-:B------:R-:W-:Y:S01]  /*1eb0*/  FFMA R42, R42, UR5, -R2.reuse ;  /* 0x000000052a2a7c23 */ /* 0x100fe20008000802 */
[----:B------:R-:W4:Y:S01]  /*1ec0*/  MUFU.EX2 R15, R52 ;  /* 0x00000034000f7308 */ /* 0x000f220000000800 */
[----:B--2---:R-:W-:Y:S01]  /*1ed0*/  @!P6 FMUL R9, R9, R9 ;  /* 0x000000090909e220 */ /* 0x004fe20000400000 */
[----:B------:R-:W-:Y:S01]  /*1ee0*/  FSETP.GEU.AND P6, PT, R30, -126, PT ;  /* 0xc2fc00001e00780b */ /* 0x000fe20003fce000 */
[----:B------:R-:W-:Y:S01]  /*1ef0*/  @!P4 FMUL R27, R27, 0.5 ;  /* 0x3f0000001b1bc820 */ /* 0x000fe20000400000 */
[----:B------:R-:W-:Y:S01]  /*1f00*/  @!P5 FMUL R53, R53, 0.5 ;  /* 0x3f0000003535d820 */ /* 0x000fe20000400000 */
[--C-:B------:R-:W-:Y:S01]  /*1f10*/  FFMA R50, R50, UR5, -R2.reuse ;  /* 0x0000000532327c23 */ /* 0x100fe20008000802 */
[--C-:B------:R-:W-:Y:S01]  /*1f20*/  FFMA R43, R43, UR5, -R2.reuse ;  /* 0x000000052b2b7c23 */ /* 0x100fe20008000802 */
[----:B------:R-:W-:Y:S01]  /*1f30*/  @!P2 FMUL R26, R26, 0.5 ;  /* 0x3f0000001a1aa820 */ /* 0x000fe20000400000 */
[----:B------:R-:W2:Y:S01]  /*1f40*/  MUFU.EX2 R14, R53 ;  /* 0x00000035000e7308 */ /* 0x000ea20000000800 */
[----:B---3--:R-:W-:Y:S01]  /*1f50*/  @!P1 FMUL R12, R12, R12 ;  /* 0x0000000c0c0c9220 */ /* 0x008fe20000400000 */
[----:B------:R-:W-:Y:S01]  /*1f60*/  FSETP.GEU.AND P1, PT, R31, -126, PT ;  /* 0xc2fc00001f00780b */ /* 0x000fe20003f2e000 */
[--C-:B------:R-:W-:Y:S01]  /*1f70*/  FFMA R46, R46, UR5, -R2.reuse ;  /* 0x000000052e2e7c23 */ /* 0x100fe20008000802 */
[--C-:B------:R-:W-:Y:S01]  /*1f80*/  FFMA R47, R47, UR5, -R2.reuse ;  /* 0x000000052f2f7c23 */ /* 0x100fe20008000802 */
[--C-:B------:R-:W-:Y:S01]  /*1f90*/  FFMA R51, R51, UR5, -R2.reuse ;  /* 0x0000000533337c23 */ /* 0x100fe20008000802 */
[--C-:B------:R-:W-:Y:S01]  /*1fa0*/  FFMA R54, R54, UR5, -R2.reuse ;  /* 0x0000000536367c23 */ /* 0x100fe20008000802 */
[----:B------:R-:W-:Y:S01]  /*1fb0*/  @!P6 FMUL R30, R30, 0.5 ;  /* 0x3f0000001e1ee820 */ /* 0x000fe20000400000 */
[----:B------:R3:W5:Y:S01]  /*1fc0*/  MUFU.EX2 R16, R26 ;  /* 0x0000001a00107308 */ /* 0x0007620000000800 */
[----:B----4-:R-:W-:Y:S01]  /*1fd0*/  @!P3 FMUL R15, R15, R15 ;  /* 0x0000000f0f0fb220 */ /* 0x010fe20000400000 */
[----:B------:R-:W-:Y:S01]  /*1fe0*/  FSETP.GEU.AND P3, PT, R34, -126, PT ;  /* 0xc2fc00002200780b */ /* 0x000fe20003f6e000 */
[----:B------:R-:W-:Y:S01]  /*1ff0*/  FFMA R2, R55, UR5, -R2 ;  /* 0x0000000537027c23 */ /* 0x000fe20008000802 */
[----:B------:R-:W-:Y:S01]  /*2000*/  FADD R41, R32, R9 ;  /* 0x0000000920297221 */ /* 0x000fe20000000000 */
[----:B------:R-:W-:Y:S01]  /*2010*/  FADD R45, R36, R15 ;  /* 0x0000000f242d7221 */ /* 0x000fe20000000000 */
[----:B------:R-:W-:Y:S01]  /*2020*/  F2FP.BF16.F32.PACK_AB R48, R8, R11 ;  /* 0x0000000b0830723e */ /* 0x000fe200000010ff */
[----:B------:R-:W-:Y:S01]  /*2030*/  @!P1 FMUL R31, R31, 0.5 ;  /* 0x3f0000001f1f9820 */ /* 0x000fe20000400000 */
[----:B------:R-:W4:Y:S01]  /*2040*/  MUFU.EX2 R27, R27 ;  /* 0x0000001b001b7308 */ /* 0x000f220000000800 */
[----:B--2---:R-:W-:Y:S01]  /*2050*/  @!P5 FMUL R14, R14, R14 ;  /* 0x0000000e0e0ed220 */ /* 0x004fe20000400000 */
[----:B------:R-:W-:Y:S01]  /*2060*/  FSETP.GEU.AND P5, PT, R35, -126, PT ;  /* 0xc2fc00002300780b */ /* 0x000fe20003fae000 */
[----:B------:R-:W-:Y:S01]  /*2070*/  FADD R44, R6, R41 ;  /* 0x00000029062c7221 */ /* 0x000fe20000000000 */
[----:B---3--:R-:W-:Y:S01]  /*2080*/  FADD R26, R28, R13 ;  /* 0x0000000d1c1a7221 */ /* 0x008fe20000000000 */
[----:B------:R-:W-:Y:S01]  /*2090*/  FADD R6, R25, R8 ;  /* 0x0000000819067221 */ /* 0x000fe20000000000 */
[----:B------:R-:W-:Y:S01]  /*20a0*/  FADD R41, R29, R10 ;  /* 0x0000000a1d297221 */ /* 0x000fe20000000000 */
[----:B------:R-:W-:Y:S01]  /*20b0*/  @!P3 FMUL R34, R34, 0.5 ;  /* 0x3f0000002222b820 */ /* 0x000fe20000400000 */
[----:B------:R-:W2:Y:S01]  /*20c0*/  MUFU.EX2 R30, R30 ;  /* 0x0000001e001e7308 */ /* 0x000ea20000000800 */
[----:B-----5:R-:W-:Y:S01]  /*20d0*/  @!P2 FMUL R16, R16, R16 ;  /* 0x000000101010a220 */ /* 0x020fe20000400000 */
[----:B------:R-:W-:Y:S01]  /*20e0*/  FSETP.GEU.AND P2, PT, R38, -126, PT ;  /* 0xc2fc00002600780b */ /* 0x000fe20003f4e000 */
[----:B------:R-:W-:Y:S01]  /*20f0*/  FADD R45, R26, R45 ;  /* 0x0000002d1a2d7221 */ /* 0x000fe20000000000 */
[----:B------:R-:W-:-:S03]  /*2100*/  F2FP.BF16.F32.PACK_AB R52, R12, R9 ;  /* 0x000000090c34723e */ /* 0x000fc600000010ff */
[----:B------:R-:W-:Y:S01]  /*2110*/  @!P5 FMUL R35, R35, 0.5 ;  /* 0x3f0000002323d820 */ /* 0x000fe20000400000 */
[----:B------:R-:W3:Y:S01]  /*2120*/  MUFU.EX2 R31, R31 ;  /* 0x0000001f001f7308 */ /* 0x000ee20000000800 */
[----:B----4-:R-:W-:Y:S01]  /*2130*/  @!P4 FMUL R27, R27, R27 ;  /* 0x0000001b1b1bc220 */ /* 0x010fe20000400000 */
[----:B------:R-:W-:Y:S01]  /*2140*/  FSETP.GEU.AND P4, PT, R39, -126, PT ;  /* 0xc2fc00002700780b */ /* 0x000fe20003f8e000 */
[----:B------:R-:W-:-:S03]  /*2150*/  FADD R44, R44, R45 ;  /* 0x0000002d2c2c7221 */ /* 0x000fc60000000000 */
[----:B------:R-:W-:Y:S01]  /*2160*/  F2FP.BF16.F32.PACK_AB R25, R27, R16 ;  /* 0x000000101b19723e */ /* 0x000fe200000010ff */
[----:B------:R-:W-:Y:S01]  /*2170*/  @!P2 FMUL R38, R38, 0.5 ;  /* 0x3f0000002626a820 */ /* 0x000fe20000400000 */
[----:B------:R-:W4:Y:S01]  /*2180*/  MUFU.EX2 R34, R34 ;  /* 0x0000002200227308 */ /* 0x000f220000000800 */
[----:B--2---:R-:W-:Y:S01]  /*2190*/  @!P6 FMUL R30, R30, R30 ;  /* 0x0000001e1e1ee220 */ /* 0x004fe20000400000 */
[----:B------:R-:W-:-:S05]  /*21a0*/  FSETP.GEU.AND P6, PT, R42, -126, PT ;  /* 0xc2fc00002a00780b */ /* 0x000fca0003fce000 */
[----:B------:R-:W-:Y:S01]  /*21b0*/  @!P4 FMUL R39, R39, 0.5 ;  /* 0x3f0000002727c820 */ /* 0x000fe20000400000 */
[----:B------:R-:W2:Y:S01]  /*21c0*/  MUFU.EX2 R35, R35 ;  /* 0x0000002300237308 */ /* 0x000ea20000000800 */
        /* <DEDUP_REMOVED lines=8> */
[----:B--2---:R-:W-:Y:S01]  /*2250*/  @!P5 FMUL R35, R35, R35 ;  /* 0x000000232323d220 */ /* 0x004fe20000400000 */
[----:B------:R-:W-:-:S04]  /*2260*/  FSETP.GEU.AND P5, PT, R46, -126, PT ;  /* 0xc2fc00002e00780b */ /* 0x000fc80003fae000 */
[----:B------:R-:W-:Y:S01]  /*2270*/  F2FP.BF16.F32.PACK_AB R45, R35, R34 ;  /* 0x00000022232d723e */ /* 0x000fe200000010ff */
[----:B------:R-:W-:Y:S01]  /*2280*/  @!P3 FMUL R43, R43, 0.5 ;  /* 0x3f0000002b2bb820 */ /* 0x000fe20000400000 */
[----:B------:R2:W5:Y:S01]  /*2290*/  MUFU.EX2 R17, R42 ;  /* 0x0000002a00117308 */ /* 0x0005620000000800 */
[----:B---3--:R-:W-:Y:S01]  /*22a0*/  @!P2 FMUL R38, R38, R38 ;  /* 0x000000262626a220 */ /* 0x008fe20000400000 */
[----:B------:R-:W-:-:S05]  /*22b0*/  FSETP.GEU.AND P2, PT, R47, -126, PT ;  /* 0xc2fc00002f00780b */ /* 0x000fca0003f4e000 */
[----:B------:R-:W-:Y:S01]  /*22c0*/  @!P5 FMUL R46, R46, 0.5 ;  /* 0x3f0000002e2ed820 */ /* 0x000fe20000400000 */
[----:B------:R3:W1:Y:S01]  /*22d0*/  MUFU.EX2 R21, R50 ;  /* 0x0000003200157308 */ /* 0x0006620000000800 */
[----:B----4-:R-:W-:Y:S01]  /*22e0*/  @!P4 FMUL R39, R39, R39 ;  /* 0x000000272727c220 */ /* 0x010fe20000400000 */
[----:B------:R-:W-:Y:S01]  /*22f0*/  FSETP.GEU.AND P4, PT, R51, -126, PT ;  /* 0xc2fc00003300780b */ /* 0x000fe20003f8e000 */
[----:B--2---:R-:W-:-:S04]  /*2300*/  FADD R42, R37, R14 ;  /* 0x0000000e252a7221 */ /* 0x004fc80000000000 */
[----:B------:R-:W-:Y:S01]  /*2310*/  @!P2 FMUL R47, R47, 0.5 ;  /* 0x3f0000002f2fa820 */ /* 0x000fe20000400000 */
[----:B------:R2:W4:Y:S01]  /*2320*/  MUFU.EX2 R18, R43 ;  /* 0x0000002b00127308 */ /* 0x0005220000000800 */
[----:B-----5:R-:W-:Y:S01]  /*2330*/  @!P6 FMUL R17, R17, R17 ;  /* 0x000000111111e220 */ /* 0x020fe20000400000 */
[----:B------:R-:W-:Y:S01]  /*2340*/  FSETP.GEU.AND P6, PT, R54, -126, PT ;  /* 0xc2fc00003600780b */ /* 0x000fe20003fce000 */
[----:B------:R-:W-:Y:S01]  /*2350*/  FADD R41, R41, R42 ;  /* 0x0000002a29297221 */ /* 0x000fe20000000000 */
[----:B---3--:R-:W-:-:S03]  /*2360*/  F2FP.BF16.F32.PACK_AB R50, R10, R13 ;  /* 0x0000000d0a32723e */ /* 0x008fc600000010ff */
[----:B------:R-:W-:Y:S01]  /*2370*/  @!P4 FMUL R51, R51, 0.5 ;  /* 0x3f0000003333c820 */ /* 0x000fe20000400000 */
[----:B------:R3:W5:Y:S01]  /*2380*/  MUFU.EX2 R19, R46 ;  /* 0x0000002e00137308 */ /* 0x0007620000000800 */
[----:B-1----:R-:W-:Y:S01]  /*2390*/  @!P1 FMUL R21, R21, R21 ;  /* 0x0000001515159220 */ /* 0x002fe20000400000 */
[----:B------:R-:W-:Y:S01]  /*23a0*/  FSETP.GEU.AND P1, PT, R2, -126, PT ;  /* 0xc2fc00000200780b */ /* 0x000fe20003f2e000 */
[----:B--2---:R-:W-:-:S04]  /*23b0*/  FADD R43, R33, R12 ;  /* 0x0000000c212b7221 */ /* 0x004fc80000000000 */
[----:B------:R-:W-:Y:S01]  /*23c0*/  @!P6 FMUL R54, R54, 0.5 ;  /* 0x3f0000003636e820 */ /* 0x000fe20000400000 */
[----:B------:R1:W2:Y:S01]  /*23d0*/  MUFU.EX2 R20, R47 ;  /* 0x0000002f00147308 */ /* 0x0002a20000000800 */
[----:B---3--:R-:W-:Y:S01]  /*23e0*/  FADD R46, R16, R17 ;  /* 0x00000011102e7221 */ /* 0x008fe20000000000 */
[----:B----4-:R-:W-:Y:S01]  /*23f0*/  @!P3 FMUL R18, R18, R18 ;  /* 0x000000121212b220 */ /* 0x010fe20000400000 */
[----:B------:R-:W-:-:S04]  /*2400*/  FADD R6, R6, R43 ;  /* 0x0000002b06067221 */ /* 0x000fc80000000000 */
[----:B------:R-:W-:Y:S01]  /*2410*/  @!P1 FMUL R2, R2, 0.5 ;  /* 0x3f00000002029820 */ /* 0x000fe20000400000 */
[----:B------:R3:W4:Y:S01]  /*2420*/  MUFU.EX2 R22, R51 ;  /* 0x0000003300167308 */ /* 0x0007220000000800 */
[----:B-1----:R-:W-:Y:S01]  /*2430*/  FADD R47, R34, R21 ;  /* 0x00000015222f7221 */ /* 0x002fe20000000000 */
[----:B-----5:R-:W-:Y:S01]  /*2440*/  @!P5 FMUL R19, R19, R19 ;  /* 0x000000131313d220 */ /* 0x020fe20000400000 */
[----:B------:R-:W-:Y:S01]  /*2450*/  FADD R41, R6, R41 ;  /* 0x0000002906297221 */ /* 0x000fe20000000000 */
[----:B------:R-:W-:Y:S01]  /*2460*/  MOV R6, UR7 ;  /* 0x0000000700067c02 */ /* 0x000fe20008000f00 */
[----:B------:R-:W-:Y:S01]  /*2470*/  FADD R46, R46, R47 ;  /* 0x0000002f2e2e7221 */ /* 0x000fe20000000000 */
[----:B------:R-:W-:Y:S02]  /*2480*/  FADD R26, R30, R19 ;  /* 0x000000131e1a7221 */ /* 0x000fe40000000000 */
[----:B------:R1:W5:Y:S01]  /*2490*/  MUFU.EX2 R23, R54 ;  /* 0x0000003600177308 */ /* 0x0003620000000800 */
[----:B--2---:R-:W-:Y:S01]  /*24a0*/  @!P2 FMUL R20, R20, R20 ;  /* 0x000000141414a220 */ /* 0x004fe20000400000 */
[----:B------:R2:W-:Y:S03]  /*24b0*/  SYNCS.ARRIVE.TRANS64.A1T0 RZ, [R6+UR41], RZ ;  /* 0x000000ff06ff79a7 */ /* 0x0005e60008100029 */
[----:B------:R-:W-:Y:S01]  /*24c0*/  FADD R42, R31, R20 ;  /* 0x000000141f2a7221 */ /* 0x000fe20000000000 */
[----:B---3--:R-:W-:-:S02]  /*24d0*/  F2FP.BF16.F32.PACK_AB R51, R20, R19 ;  /* 0x000000131433723e */ /* 0x008fc400000010ff */
[----:B------:R3:W2:Y:S01]  /*24e0*/  MUFU.EX2 R40, R2 ;  /* 0x0000000200287308 */ /* 0x0006a20000000800 */
[----:B----4-:R-:W-:Y:S01]  /*24f0*/  @!P4 FMUL R22, R22, R22 ;  /* 0x000000161616c220 */ /* 0x010fe20000400000 */
[----:B-1----:R-:W-:-:S03]  /*2500*/  F2FP.BF16.F32.PACK_AB R54, R14, R15 ;  /* 0x0000000f0e36723e */ /* 0x002fc600000010ff */
[----:B------:R-:W-:Y:S01]  /*2510*/  FADD R43, R35, R22 ;  /* 0x00000016232b7221 */ /* 0x000fe20000000000 */
[----:B------:R-:W-:Y:S01]  /*2520*/  F2FP.BF16.F32.PACK_AB R53, R22, R21 ;  /* 0x000000151635723e */ /* 0x000fe200000010ff */
[----:B-----5:R-:W-:Y:S01]  /*2530*/  @!P6 FMUL R23, R23, R23 ;  /* 0x000000171717e220 */ /* 0x020fe20000400000 */
[----:B---3--:R-:W-:Y:S01]  /*2540*/  FADD R2, R27, R18 ;  /* 0x000000121b027221 */ /* 0x008fe20000000000 */
[----:B------:R-:W-:Y:S02]  /*2550*/  F2FP.BF16.F32.PACK_AB R27, R31, R30 ;  /* 0x0000001e1f1b723e */ /* 0x000fe400000010ff */
[----:B------:R-:W-:Y:S01]  /*2560*/  FADD R47, R38, R23 ;  /* 0x00000017262f7221 */ /* 0x000fe20000000000 */
[----:B------:R-:W-:Y:S01]  /*2570*/  FADD R2, R2, R43 ;  /* 0x0000002b02027221 */ /* 0x000fe20000000000 */
[----:B--2---:R-:W-:Y:S02]  /*2580*/  @!P1 FMUL R40, R40, R40 ;  /* 0x0000002828289220 */ /* 0x004fe40000400000 */
[----:B------:R-:W-:Y:S01]  /*2590*/  FADD R47, R26, R47 ;  /* 0x0000002f1a2f7221 */ /* 0x000fe20000000000 */
[----:B------:R-:W-:Y:S01]  /*25a0*/  F2FP.BF16.F32.PACK_AB R26, R29, R28 ;  /* 0x0000001c1d1a723e */ /* 0x000fe200000010ff */
[----:B------:R-:W-:-:S02]  /*25b0*/  FADD R49, R39, R40 ;  /* 0x0000002827317221 */ /* 0x000fc40000000000 */
[----:B------:R-:W-:Y:S01]  /*25c0*/  FADD R46, R46, R47 ;  /* 0x0000002f2e2e7221 */ /* 0x000fe20000000000 */
[----:B------:R-:W-:Y:S01]  /*25d0*/  F2FP.BF16.F32.PACK_AB R47, R39, R38 ;  /* 0x00000026272f723e */ /* 0x000fe200000010ff */
[----:B------:R-:W-:-:S04]  /*25e0*/  FADD R49, R42, R49 ;  /* 0x000000312a317221 */ /* 0x000fc80000000000 */
[----:B------:R-:W-:Y:S01]  /*25f0*/  FADD R49, R2, R49 ;  /* 0x0000003102317221 */ /* 0x000fe20000000000 */
[----:B------:R-:W-:Y:S01]  /*2600*/  FADD R2, R44, R41 ;  /* 0x000000292c027221 */ /* 0x000fe20000000000 */
[----:B------:R-:W-:Y:S02]  /*2610*/  F2FP.BF16.F32.PACK_AB R44, R33, R32 ;  /* 0x00000020212c723e */ /* 0x000fe400000010ff */
[----:B------:R-:W-:Y:S01]  /*2620*/  FADD R6, R46, R49 ;  /* 0x000000312e067221 */ /* 0x000fe20000000000 */
[----:B------:R-:W-:Y:S02]  /*2630*/  F2FP.BF16.F32.PACK_AB R46, R37, R36 ;  /* 0x00000024252e723e */ /* 0x000fe400000010ff */
[----:B------:R-:W-:Y:S01]  /*2640*/  F2FP.BF16.F32.PACK_AB R49, R18, R17 ;  /* 0x000000111231723e */ /* 0x000fe200000010ff */
[----:B------:R-:W-:Y:S06]  /*2650*/  @!P0 BRA `(.L_x_19) ;  /* 0x0000000000048947 */ /* 0x000fec0003800000 */
[----:B------:R-:W-:Y:S01]  /*2660*/  BPT.TRAP 0x1 ;  /* 0x000000040000795c */ /* 0x000fe20000300000 */
.L_x_19:
[----:B------:R-:W1:Y:S02]  /*2670*/  SYNCS.PHASECHK.TRANS64.TRYWAIT P1, [UR36+0x18808], R7 ;  /* 0x01880807ff0075a7 */ /* 0x000e640008020164 */
[----:B-1----:R-:W-:Y:S05]  /*2680*/  @!P1 BRA `(.L_x_20) ;  /* 0x0000009000a89947 */ /* 0x002fea0003800000 */
.L_x_114:
[----:B------:R-:W-:Y:S01]  /*2690*/  UIADD3 UR6, UR39, 0x380, URZ ;  /* 0x0000038027067890 */ /* 0x000fe2000fffe03f */
[----:B------:R-:W-:Y:S01]  /*26a0*/  WARPGROUP.ARRIVE ;  /* 0x00000000000079c5 */ /* 0x000fe20000000000 */
[----:B------:R-:W-:Y:S01]  /*26b0*/  UMOV UR7, 0xc0000010 ;  /* 0xc000001000077882 */ /* 0x000fe20000000000 */
[----:B------:R-:W-:Y:S01]  /*26c0*/  UIADD3 UR10, UR39, 0x400, URZ ;  /* 0x00000400270a7890 */ /* 0x000fe2000fffe03f */
[----:B------:R-:W-:Y:S01]  /*26d0*/  F2FP.BF16.F32.PACK_AB R55, R40, R23 ;  /* 0x000000172837723e */ /* 0x000fe200000010ff */
[----:B------:R-:W-:Y:S01]  /*26e0*/  UMOV UR11, 0xc0000010 ;  /* 0xc0000010000b7882 */ /* 0x000fe20000000000 */
[----:B------:R-:W-:Y:S01]  /*26f0*/  UIADD3 UR14, UR39, 0x480, URZ ;  /* 0x00000480270e7890 */ /* 0x000fe2000fffe03f */
[----:B------:R-:W-:Y:S02]  /*2700*/  UMOV UR15, 0xc0000010 ;  /* 0xc0000010000f7882 */ /* 0x000fe40000000000 */
[----:B------:R-:W-:Y:S01]  /*2710*/  HGMMA.64x16x16.F32.BF16 R104, R24, gdesc[UR4].tnspB, RZ, !UPT, gsb0 ;  /* 0x4020000418687df0 */ /* 0x000fe2000c0018ff */
[----:B------:R-:W-:Y:S01]  /*2720*/  UIADD3 UR18, UR39, 0x500, URZ ;  /* 0x0000050027127890 */ /* 0x000fe2000fffe03f */
[----:B------:R-:W-:Y:S01]  /*2730*/  UMOV UR19, 0xc0000010 ;  /* 0xc000001000137882 */ /* 0x000fe20000000000 */
[----:B------:R-:W-:Y:S01]  /*2740*/  UIADD3 UR6, UR39, 0x580, URZ ;  /* 0x0000058027067890 */ /* 0x000fe2000fffe03f */
[----:B------:R-:W-:Y:S01]  /*2750*/  UMOV UR7, 0xc0000010 ;  /* 0xc000001000077882 */ /* 0x000fe20000000000 */
[----:B------:R-:W-:-:S02]  /*2760*/  WARPGROUP.DEPBAR.LE gsb0, 0x0 ;  /* 0x00008000000079c5 */ /* 0x000fc40000010000 */
[----:B------:R-:W-:-:S06]  /*2770*/  WARPGROUP.ARRIVE ;  /* 0x00000000000079c5 */ /* 0x000fcc0000000000 */
[----:B------:R-:W-:Y:S01]  /*2780*/  HGMMA.64x16x16.F32.BF16 R96, R24, gdesc[UR8].tnspB, RZ, !UPT, gsb0 ;  /* 0x4020000818607df0 */ /* 0x000fe2000c0018ff */
[----:B------:R-:W-:Y:S01]  /*2790*/  UIADD3 UR10, UR39, 0x600, URZ ;  /* 0x00000600270a7890 */ /* 0x000fe2000fffe03f */
[----:B------:R-:W-:Y:S01]  /*27a0*/  UMOV UR11, 0xc0000010 ;  /* 0xc0000010000b7882 */ /* 0x000fe20000000000 */
[----:B------:R-:W-:Y:S02]  /*27b0*/  WARPGROUP.DEPBAR.LE gsb0, 0x0 ;  /* 0x00008000000079c5 */ /* 0x000fe40000010000 */
        /* <DEDUP_REMOVED lines=26> */
[----:B------:R-:W-:Y:S01]  /*2960*/  HGMMA.64x16x16.F32.BF16 R104, R44, gdesc[UR4].tnspB, R104, gsb0 ;  /* 0x402000042c687df0 */ /* 0x000fe20008001868 */
        /* <DEDUP_REMOVED lines=84> */
[----:B------:R-:W-:Y:S03]  /*2eb0*/  HGMMA.64x16x16.F32.BF16 R80, R52, gdesc[UR16].tnspB, R80, gsb0 ;  /* 0x4020001034507df0 */ /* 0x000fe60008001850 */
        /* <DEDUP_REMOVED lines=10> */
[----:B------:R-:W-:Y:S05]  /*2f60*/  @!P0 BRA `(.L_x_21) ;  /* 0x0000000000048947 */ /* 0x000fea0003800000 */
[----:B------:R-:W-:Y:S01]  /*2f70*/  BPT.TRAP 0x1 ;  /* 0x000000040000795c */ /* 0x000fe20000300000 */
.L_x_21:
[----:B------:R-:W-:Y:S01]  /*2f80*/  UISETP.GT.U32.AND UP0, UPT, UR4, 0x1, UPT ;  /* 0x000000010400788c */ /* 0x000fe2000bf04070 */
[----:B-1----:R-:W-:Y:S01]  /*2f90*/  IMAD.MOV.U32 R7, RZ, RZ, RZ ;  /* 0x000000ffff077224 */ /* 0x002fe200078e00ff */
[----:B------:R-:W-:-:S04]  /*2fa0*/  UIADD3 UR5, UR36, 0x18828, URZ ;  /* 0x0001882824057890 */ /* 0x000fc8000fffe03f */
[----:B------:R-:W-:Y:S01]  /*2fb0*/  PLOP3.LUT P1, PT, PT, PT, UP0, 0x80, 0x0 ;  /* 0x000000000000781c */ /* 0x000fe20003f2f008 */
[----:B------:R-:W-:-:S09]  /*2fc0*/  UPRMT UR5, URZ, 0x654, UR5 ;  /* 0x000006543f057896 */ /* 0x000fd20008000005 */
[----:B------:R-:W-:Y:S03]  /*2fd0*/  SYNCS.ARRIVE.TRANS64.RED.A1T0 RZ, [UR5], RZ ;  /* 0x000000ffffff79a7 */ /* 0x000fe60008100405 */
[----:B------:R-:W-:Y:S05]  /*2fe0*/  @P1 BRA `(.L_x_22) ;  /* 0x0000000000041947 */ /* 0x000fea0003800000 */
[----:B------:R-:W-:Y:S01]  /*2ff0*/  BPT.TRAP 0x1 ;  /* 0x000000040000795c */ /* 0x000fe20000300000 */
.L_x_22:
[C---:B------:R-:W-:Y:S01]  /*3000*/  ISETP.GE.AND P2, PT, R3.reuse, 0x81, PT ;  /* 0x000000810300780c */ /* 0x040fe20003f46270 */
[----:B------:R-:W-:Y:S01]  /*3010*/  UMOV UR43, 0x1 ;  /* 0x00000001002b7882 */ /* 0x000fe20000000000 */
[----:B------:R-:W-:Y:S01]  /*3020*/  IADD3 R8, R3, 0x3f, RZ ;  /* 0x0000003f03087810 */ /* 0x000fe20007ffe0ff */
[----:B------:R-:W-:Y:S01]  /*3030*/  UMOV UR41, 0x2 ;  /* 0x0000000200297882 */ /* 0x000fe20000000000 */
[----:B------:R-:W-:Y:S02]  /*3040*/  IADD3 R0, R0, 0x40, RZ ;  /* 0x0000004000007810 */ /* 0x000fe40007ffe0ff */
[----:B------:R-:W-:-:S04]  /*3050*/  SHF.R.S32.HI R9, RZ, 0x1f, R8 ;  /* 0x0000001fff097819 */ /* 0x000fc80000011408 */
[----:B------:R-:W-:-:S04]  /*3060*/  LEA.HI R9, R9, R8, RZ, 0x6 ;  /* 0x0000000809097211 */ /* 0x000fc800078f30ff */
[----:B------:R-:W-:Y:S01]  /*3070*/  LEA.HI.SX32 R3, R9, 0xffffffff, 0x1a ;  /* 0xffffffff09037811 */ /* 0x000fe200078fd2ff */
[----:B------:R-:W-:Y:S06]  /*3080*/  @!P2 BRA `(.L_x_23) ;  /* 0x0000002000b8a947 */ /* 0x000fec0003800000 */
[----:B------:R-:W-:Y:S01]  /*3090*/  MOV R9, R4 ;  /* 0x0000000400097202 */ /* 0x000fe20000000f00 */
[----:B------:R-:W-:Y:S01]  /*30a0*/  IMAD.MOV.U32 R11, RZ, RZ, R5 ;  /* 0x000000ffff0b7224 */ /* 0x000fe200078e0005 */
[----:B------:R-:W-:Y:S01]  /*30b0*/  MOV R7, RZ ;  /* 0x000000ff00077202 */ /* 0x000fe20000000f00 */
[----:B------:R-:W-:Y:S01]  /*30c0*/  UMOV UR41, 0x2 ;  /* 0x0000000200297882 */ /* 0x000fe20000000000 */
[----:B------:R-:W-:Y:S01]  /*30d0*/  UMOV UR43, 0x1 ;  /* 0x00000001002b7882 */ /* 0x000fe20000000000 */
[----:B------:R-:W-:-:S05]  /*30e0*/  ULDC UR5, c[0x0][0x604] ;  /* 0x0001810000057ab9 */ /* 0x000fca0000000800 */
.L_x_34:
[----:B------:R-:W-:-:S13]  /*30f0*/  PLOP3.LUT P3, PT, PT, PT, UP1, 0x80, 0x0 ;  /* 0x000000000000781c */ /* 0x000fda0003f6f018 */
[----:B------:R-:W-:Y:S05]  /*3100*/  @!P3 BRA `(.L_x_24) ;  /* 0x000000000004b947 */ /* 0x000fea0003800000 */
[----:B------:R-:W-:Y:S01]  /*3110*/  BPT.TRAP 0x1 ;  /* 0x000000040000795c */ /* 0x000fe20000300000 */
.L_x_24:
[----:B------:R-:W-:Y:S01]  /*3120*/  ULEA UR4, UR41, UR36, 0x3 ;  /* 0x0000002429047291 */ /* 0x000fe2000f8e183f */
[----:B------:R-:W-:-:S08]  /*3130*/  SHF.L.U32 R4, R7, 0x1f, RZ ;  /* 0x0000001f07047819 */ /* 0x000fd000000006ff */
[----:B------:R-:W1:Y:S02]  /*3140*/  SYNCS.PHASECHK.TRANS64.TRYWAIT P2, [UR4+0x18800], R4 ;  /* 0x01880004ff0075a7 */ /* 0x000e640008040144 */
[----:B-1----:R-:W-:Y:S05]  /*3150*/  @!P2 BRA `(.L_x_25) ;  /* 0x00000088000ca947 */ /* 0x002fea0003800000 */
.L_x_115:
[----:B------:R-:W-:Y:S01]  /*3160*/  UIMAD UR18, UR41, 0x380, UR40 ;  /* 0x00000380291278a4 */ /* 0x000fe2000f8e0228 */
[----:B------:R-:W-:Y:S01]  /*3170*/  WARPGROUP.ARRIVE ;  /* 0x00000000000079c5 */ /* 0x000fe20000000000 */
[----:B------:R-:W-:Y:S01]  /*3180*/  UMOV UR19, 0xc0000010 ;  /* 0xc000001000137882 */ /* 0x000fe20000000000 */
[----:B------:R-:W-:Y:S01]  /*3190*/  UMOV UR23, 0xc0000010 ;  /* 0xc000001000177882 */ /* 0x000fe20000000000 */
[----:B------:R-:W-:Y:S02]  /*31a0*/  UIADD3 UR22, UR18, 0x80, URZ ;  /* 0x0000008012167890 */ /* 0x000fe4000fffe03f */
[----:B------:R-:W-:Y:S01]  /*31b0*/  UIADD3 UR26, UR18, 0x100, URZ ;  /* 0x00000100121a7890 */ /* 0x000fe2000fffe03f */
[----:B------:R-:W-:Y:S02]  /*31c0*/  UMOV UR27, 0xc0000010 ;  /* 0xc0000010001b7882 */ /* 0x000fe40000000000 */
[----:B------:R-:W-:Y:S01]  /*31d0*/  HGMMA.64x64x16.F32.BF16 R24, gdesc[UR16], RZ, !UPT, gsb0 ;  /* 0x00e00000101879f0 */ /* 0x000fe2000c0018ff */
[----:B------:R-:W-:Y:S01]  /*31e0*/  UIADD3 UR30, UR18, 0x180, URZ ;  /* 0x00000180121e7890 */ /* 0x000fe2000fffe03f */
[----:B------:R-:W-:Y:S01]  /*31f0*/  UMOV UR31, 0xc0000010 ;  /* 0xc0000010001f7882 */ /* 0x000fe20000000000 */
[----:B------:R-:W-:Y:S01]  /*3200*/  UIADD3 UR34, UR18, 0x200, URZ ;  /* 0x0000020012227890 */ /* 0x000fe2000fffe03f */
[----:B------:R-:W-:Y:S01]  /*3210*/  UMOV UR35, 0xc0000010 ;  /* 0xc000001000237882 */ /* 0x000fe20000000000 */
[----:B------:R-:W-:Y:S01]  /*3220*/  UIADD3 UR10, UR18, 0x280, URZ ;  /* 0x00000280120a7890 */ /* 0x000fe2000fffe03f */
[----:B------:R-:W-:Y:S01]  /*3230*/  UMOV UR11, 0xc0000010 ;  /* 0xc0000010000b7882 */ /* 0x000fe20000000000 */
[----:B------:R-:W-:Y:S01]  /*3240*/  UIADD3 UR14, UR18, 0x300, URZ ;  /* 0x00000300120e7890 */ /* 0x000fe2000fffe03f */
[----:B------:R-:W-:Y:S01]  /*3250*/  UMOV UR15, 0xc0000010 ;  /* 0xc0000010000f7882 */ /* 0x000fe20000000000 */
[----:B------:R-:W-:-:S04]  /*3260*/  UIADD3 UR4, UR41, 0x1, URZ ;  /* 0x0000000129047890 */ /* 0x000fc8000fffe03f */
[----:B------:R-:W-:-:S04]  /*3270*/  UISETP.NE.AND UP0, UPT, UR4, 0x5, UPT ;  /* 0x000000050400788c */ /* 0x000fc8000bf05270 */
[----:B------:R-:W-:Y:S02]  /*3280*/  USEL UR6, URZ, 0x1, UP0 ;  /* 0x000000013f067887 */ /* 0x000fe40008000000 */
[----:B------:R-:W-:-:S04]  /*3290*/  USEL UR4, UR4, URZ, UP0 ;  /* 0x0000003f04047287 */ /* 0x000fc80008000000 */
[----:B------:R-:W-:Y:S01]  /*32a0*/  LOP3.LUT R7, R7, UR6, RZ, 0x3c, !PT ;  /* 0x0000000607077c12 */ /* 0x000fe2000f8e3cff */
        /* <DEDUP_REMOVED lines=19> */
[----:B------:R-:W-:Y:S05]  /*33e0*/  @!P3 BRA `(.L_x_26) ;  /* 0x000000000004b947 */ /* 0x000fea0003800000 */
[----:B------:R-:W-:Y:S01]  /*33f0*/  BPT.TRAP 0x1 ;  /* 0x000000040000795c */ /* 0x000fe20000300000 */
.L_x_26:
[----:B-1----:R-:W-:Y:S01]  /*3400*/  FMNMX R4, R24, R9, !PT ;  /* 0x0000000918047209 */ /* 0x002fe20007800000 */
[----:B------:R-:W-:-:S03]  /*3410*/  ULEA UR6, UR4, UR36, 0x3 ;  /* 0x0000002404067291 */ /* 0x000fc6000f8e183f */
[----:B------:R-:W-:-:S04]  /*3420*/  FMNMX R5, R25, R4, !PT ;  /* 0x0000000419057209 */ /* 0x000fc80007800000 */
        /* <DEDUP_REMOVED lines=13> */
[----:B------:R-:W-:-:S05]  /*3500*/  FMNMX R5, R53, R4, !PT ;  /* 0x0000000435057209 */ /* 0x000fca0007800000 */
[----:B------:R-:W1:Y:S02]  /*3510*/  SHFL.BFLY PT, R4, R5, 0x1, 0x1f ;  /* 0x0c201f0005047f89 */ /* 0x000e6400000e0000 */
[----:B-1----:R-:W-:Y:S02]  /*3520*/  FMNMX R8, R5, R4, !PT ;  /* 0x0000000405087209 */ /* 0x002fe40007800000 */
[----:B------:R-:W-:-:S03]  /*3530*/  FMNMX R4, R26, R11, !PT ;  /* 0x0000000b1a047209 */ /* 0x000fc60007800000 */
[----:B------:R-:W1:Y:S01]  /*3540*/  SHFL.BFLY PT, R13, R8, 0x2, 0x1f ;  /* 0x0c401f00080d7f89 */ /* 0x000e6200000e0000 */
[----:B------:R-:W-:-:S04]  /*3550*/  FMNMX R15, R27, R4, !PT ;  /* 0x000000041b0f7209 */ /* 0x000fc80007800000 */
[----:B------:R-:W-:-:S04]  /*3560*/  FMNMX R4, R30, R15, !PT ;  /* 0x0000000f1e047209 */ /* 0x000fc80007800000 */
[----:B------:R-:W-:-:S04]  /*3570*/  FMNMX R15, R31, R4, !PT ;  /* 0x000000041f0f7209 */ /* 0x000fc80007800000 */
[----:B------:R-:W-:Y:S02]  /*3580*/  FMNMX R10, R34, R15, !PT ;  /* 0x0000000f220a7209 */ /* 0x000fe40007800000 */
[----:B-1----:R-:W-:Y:S02]  /*3590*/  FMNMX R4, R8, R13, !PT ;  /* 0x0000000d08047209 */ /* 0x002fe40007800000 */
[----:B------:R-:W-:Y:S02]  /*35a0*/  FMNMX R13, R35, R10, !PT ;  /* 0x0000000a230d7209 */ /* 0x000fe40007800000 */
[----:B------:R-:W-:Y:S02]  /*35b0*/  FSETP.NEU.AND P2, PT, R4, -INF , PT ;  /* 0xff8000000400780b */ /* 0x000fe40003f4d000 */
[----:B------:R-:W-:Y:S02]  /*35c0*/  FMNMX R12, R38, R13, !PT ;  /* 0x0000000d260c7209 */ /* 0x000fe40007800000 */
[----:B------:R-:W-:-:S02]  /*35d0*/  FSEL R10, R4, RZ, P2 ;  /* 0x000000ff040a7208 */ /* 0x000fc40001000000 */
[----:B------:R-:W-:-:S03]  /*35e0*/  FMNMX R5, R39, R12, !PT ;  /* 0x0000000c27057209 */ /* 0x000fc60007800000 */
[----:B------:R-:W-:Y:S01]  /*35f0*/  FMUL R8, R10, UR5 ;  /* 0x000000050a087c20 */ /* 0x000fe20008400000 */
[----:B------:R-:W-:Y:S01]  /*3600*/  FMNMX R12, R42, R5, !PT ;  /* 0x000000052a0c7209 */ /* 0x000fe20007800000 */
[----:B------:R-:W-:Y:S02]  /*3610*/  FADD R10, -R10, R9 ;  /* 0x000000090a0a7221 */ /* 0x000fe40000000100 */
[--C-:B------:R-:W-:Y:S01]  /*3620*/  FFMA R24, R24, UR5, -R8.reuse ;  /* 0x0000000518187c23 */ /* 0x100fe20008000808 */
[--C-:B------:R-:W-:Y:S01]  /*3630*/  FFMA R25, R25, UR5, -R8.reuse ;  /* 0x0000000519197c23 */ /* 0x100fe20008000808 */
[----:B------:R-:W-:Y:S01]  /*3640*/  FMNMX R5, R43, R12, !PT ;  /* 0x0000000c2b057209 */ /* 0x000fe20007800000 */
[--C-:B------:R-:W-:Y:S01]  /*3650*/  FFMA R29, R29, UR5, -R8.reuse ;  /* 0x000000051d1d7c23 */ /* 0x100fe20008000808 */
[--C-:B------:R-:W-:Y:S01]  /*3660*/  FFMA R32, R32, UR5, -R8.reuse ;  /* 0x0000000520207c23 */ /* 0x100fe20008000808 */
[----:B------:R-:W-:Y:S01]  /*3670*/  FSETP.GEU.AND P5, PT, R24, -126, PT ;  /* 0xc2fc00001800780b */ /* 0x000fe20003fae000 */
        /* <DEDUP_REMOVED lines=12> */
[----:B------:R-:W-:Y:S01]  /*3740*/  @!P5 FMUL R24, R24, 0.5 ;  /* 0x3f0000001818d820 */ /* 0x000fe20000400000 */
[----:B------:R-:W-:Y:S01]  /*3750*/  FSETP.GEU.AND P2, PT, R28, -126, PT ;  /* 0xc2fc00001c00780b */ /* 0x000fe20003f4e000 */
[----:B------:R-:W-:Y:S01]  /*3760*/  @!P3 FMUL R25, R25, 0.5 ;  /* 0x3f0000001919b820 */ /* 0x000fe20000400000 */
[----:B------:R-:W-:Y:S01]  /*3770*/  FMNMX R5, R51, R12, !PT ;  /* 0x0000000c33057209 */ /* 0x000fe20007800000 */
[--C-:B------:R-:W-:Y:S01]  /*3780*/  FFMA R44, R44, UR5, -R8.reuse ;  /* 0x000000052c2c7c23 */ /* 0x100fe20008000808 */
[--C-:B------:R-:W-:Y:S01]  /*3790*/  FFMA R45, R45, UR5, -R8.reuse ;  /* 0x000000052d2d7c23 */ /* 0x100fe20008000808 */
[----:B------:R-:W1:Y:S01]  /*37a0*/  MUFU.EX2 R24, R24 ;  /* 0x0000001800187308 */ /* 0x000e620000000800 */
[----:B------:R-:W-:Y:S01]  /*37b0*/  FMNMX R12, R54, R5, !PT ;  /* 0x00000005360c7209 */ /* 0x000fe20007800000 */
[----:B------:R-:W-:Y:S01]  /*37c0*/  @!P4 FMUL R29, R29, 0.5 ;  /* 0x3f0000001d1dc820 */ /* 0x000fe20000400000 */
[--C-:B------:R-:W-:Y:S01]  /*37d0*/  FFMA R49, R49, UR5, -R8.reuse ;  /* 0x0000000531317c23 */ /* 0x100fe20008000808 */
[----:B------:R-:W-:Y:S01]  /*37e0*/  @!P6 FMUL R32, R32, 0.5 ;  /* 0x3f0000002020e820 */ /* 0x000fe20000400000 */
[----:B------:R-:W-:Y:S01]  /*37f0*/  FMNMX R12, R55, R12, !PT ;  /* 0x0000000c370c7209 */ /* 0x000fe20007800000 */
[--C-:B------:R-:W-:Y:S01]  /*3800*/  FFMA R48, R48, UR5, -R8.reuse ;  /* 0x0000000530307c23 */ /* 0x100fe20008000808 */
[--C-:B------:R-:W-:Y:S01]  /*3810*/  FFMA R53, R53, UR5, -R8.reuse ;  /* 0x0000000535357c23 */ /* 0x100fe20008000808 */
[----:B------:R-:W2:Y:S01]  /*3820*/  MUFU.EX2 R25, R25 ;  /* 0x0000001900197308 */ /* 0x000ea20000000800 */
[----:B------:R-:W-:Y:S01]  /*3830*/  @!P2 FMUL R28, R28, 0.5 ;  /* 0x3f0000001c1ca820 */ /* 0x000fe20000400000 */
[----:B------:R-:W3:Y:S01]  /*3840*/  SHFL.BFLY PT, R5, R12, 0x1, 0x1f ;  /* 0x0c201f000c057f89 */ /* 0x000ee200000e0000 */
[----:B------:R-:W-:Y:S01]  /*3850*/  FFMA R52, R52, UR5, -R8 ;  /* 0x0000000534347c23 */ /* 0x000fe20008000808 */
[----:B------:R-:W-:-:S04]  /*3860*/  FMUL R10, R10, UR5 ;  /* 0x000000050a0a7c20 */ /* 0x000fc80008400000 */
[----:B------:R-:W4:Y:S01]  /*3870*/  MUFU.EX2 R29, R29 ;  /* 0x0000001d001d7308 */ /* 0x000f220000000800 */
[----:B-1----:R-:W-:Y:S01]  /*3880*/  @!P5 FMUL R24, R24, R24 ;  /* 0x000000181818d220 */ /* 0x002fe20000400000 */
[----:B------:R-:W-:-:S06]  /*3890*/  FSETP.GEU.AND P5, PT, R33, -126, PT ;  /* 0xc2fc00002100780b */ /* 0x000fcc0003fae000 */
[----:B------:R-:W1:Y:S01]  /*38a0*/  MUFU.EX2 R32, R32 ;  /* 0x0000002000207308 */ /* 0x000e620000000800 */
[----:B--2---:R-:W-:Y:S01]  /*38b0*/  @!P3 FMUL R25, R25, R25 ;  /* 0x000000191919b220 */ /* 0x004fe20000400000 */
[----:B------:R-:W-:-:S05]  /*38c0*/  FSETP.GEU.AND P3, PT, R36, -126, PT ;  /* 0xc2fc00002400780b */ /* 0x000fca0003f6e000 */
[----:B------:R-:W-:Y:S01]  /*38d0*/  @!P5 FMUL R33, R33, 0.5 ;  /* 0x3f0000002121d820 */ /* 0x000fe20000400000 */
[----:B------:R-:W2:Y:S01]  /*38e0*/  MUFU.EX2 R28, R28 ;  /* 0x0000001c001c7308 */ /* 0x000ea20000000800 */
[----:B----4-:R-:W-:Y:S01]  /*38f0*/  @!P4 FMUL R29, R29, R29 ;  /* 0x0000001d1d1dc220 */ /* 0x010fe20000400000 */
[----:B------:R-:W-:Y:S02]  /*3900*/  FSETP.GEU.AND P4, PT, R40, -126, PT ;  /* 0xc2fc00002800780b */ /* 0x000fe40003f8e000 */
[----:B---3--:R-:W-:-:S03]  /*3910*/  FMNMX R5, R12, R5, !PT ;  /* 0x000000050c057209 */ /* 0x008fc60007800000 */
[----:B------:R-:W-:Y:S01]  /*3920*/  @!P3 FMUL R36, R36, 0.5 ;  /* 0x3f0000002424b820 */ /* 0x000fe20000400000 */
[----:B------:R-:W3:Y:S01]  /*3930*/  MUFU.EX2 R33, R33 ;  /* 0x0000002100217308 */ /* 0x000ee20000000800 */
[----:B-1----:R-:W-:Y:S01]  /*3940*/  @!P6 FMUL R32, R32, R32 ;  /* 0x000000202020e220 */ /* 0x002fe20000400000 */
[----:B------:R-:W-:Y:S01]  /*3950*/  FSETP.GEU.AND P6, PT, R41, -126, PT ;  /* 0xc2fc00002900780b */ /* 0x000fe20003fce000 */
[----:B------:R-:W1:Y:S04]  /*3960*/  SHFL.BFLY PT, R14, R5, 0x2, 0x1f ;  /* 0x0c401f00050e7f89 */ /* 0x000e6800000e0000 */
        /* <DEDUP_REMOVED lines=11> */
[----:B------:R-:W-:Y:S02]  /*3a20*/  FSETP.GEU.AND P3, PT, R45, -126, PT ;  /* 0xc2fc00002d00780b */ /* 0x000fe40003f6e000 */
[----:B-1----:R-:W-:-:S03]  /*3a30*/  FMNMX R5, R5, R14, !PT ;  /* 0x0000000e05057209 */ /* 0x002fc60007800000 */
[----:B------:R-:W-:Y:S01]  /*3a40*/  @!P5 FMUL R44, R44, 0.5 ;  /* 0x3f0000002c2cd820 */ /* 0x000fe20000400000 */
[----:B------:R-:W1:Y:S01]  /*3a50*/  MUFU.EX2 R37, R37 ;  /* 0x0000002500257308 */ /* 0x000e620000000800 */
[----:B--2---:R-:W-:Y:S01]  /*3a60*/  @!P4 FMUL R13, R13, R13 ;  /* 0x0000000d0d0dc220 */ /* 0x004fe20000400000 */
[----:B------:R-:W-:-:S05]  /*3a70*/  FSETP.GEU.AND P4, PT, R49, -126, PT ;  /* 0xc2fc00003100780b */ /* 0x000fca0003f8e000 */
[----:B------:R-:W-:Y:S01]  /*3a80*/  @!P3 FMUL R45, R45, 0.5 ;  /* 0x3f0000002d2db820 */ /* 0x000fe20000400000 */
[----:B------:R-:W2:Y:S01]  /*3a90*/  MUFU.EX2 R15, R44 ;  /* 0x0000002c000f7308 */ /* 0x000ea20000000800 */
[----:B---3--:R-:W-:Y:S01]  /*3aa0*/  @!P6 FMUL R12, R12, R12 ;  /* 0x0000000c0c0ce220 */ /* 0x008fe20000400000 */
[----:B------:R-:W-:-:S03]  /*3ab0*/  FSETP.NEU.AND P6, PT, R5, -INF , PT ;  /* 0xff8000000500780b */ /* 0x000fc60003fcd000 */
[----:B------:R-:W-:Y:S01]  /*3ac0*/  FADD R9, R25, R12 ;  /* 0x0000000c19097221 */ /* 0x000fe20000000000 */
[----:B------:R-:W-:Y:S01]  /*3ad0*/  FSEL R18, R5, RZ, P6 ;  /* 0x000000ff05127208 */ /* 0x000fe20003000000 */
[----:B------:R-:W-:Y:S01]  /*3ae0*/  @!P4 FMUL R49, R49, 0.5 ;  /* 0x3f0000003131c820 */ /* 0x000fe20000400000 */
[----:B------:R-:W3:Y:S01]  /*3af0*/  MUFU.EX2 R14, R45 ;  /* 0x0000002d000e7308 */ /* 0x000ee20000000800 */
[----:B-1----:R-:W-:Y:S01]  /*3b00*/  @!P2 FMUL R37, R37, R37 ;  /* 0x000000252525a220 */ /* 0x002fe20000400000 */
[----:B------:R-:W-:Y:S01]  /*3b10*/  FSETP.GEU.AND P2, PT, R48, -126, PT ;  /* 0xc2fc00003000780b */ /* 0x000fe20003f4e000 */
[----:B------:R-:W-:Y:S01]  /*3b20*/  FMUL R20, R18, UR5 ;  /* 0x0000000512147c20 */ /* 0x000fe20008400000 */
[----:B------:R-:W-:Y:S01]  /*3b30*/  FSETP.GEU.AND P6, PT, R52, -126, PT ;  /* 0xc2fc00003400780b */ /* 0x000fe20003fce000 */
[----:B------:R-:W-:Y:S01]  /*3b40*/  FADD R18, -R18, R11 ;  /* 0x0000000b12127221 */ /* 0x000fe20000000100 */
[----:B------:R-:W-:Y:S01]  /*3b50*/  FADD R11, R24, R13 ;  /* 0x0000000d180b7221 */ /* 0x000fe20000000000 */
[--C-:B------:R-:W-:Y:S01]  /*3b60*/  FFMA R26, R26, UR5, -R20.reuse ;  /* 0x000000051a1a7c23 */ /* 0x100fe20008000814 */
[----:B------:R-:W1:Y:S01]  /*3b70*/  MUFU.EX2 R8, R49 ;  /* 0x0000003100087308 */ /* 0x000e620000000800 */
[----:B--2---:R-:W-:Y:S01]  /*3b80*/  @!P5 FMUL R15, R15, R15 ;  /* 0x0000000f0f0fd220 */ /* 0x004fe20000400000 */
[----:B------:R-:W-:Y:S01]  /*3b90*/  FSETP.GEU.AND P5, PT, R53, -126, PT ;  /* 0xc2fc00003500780b */ /* 0x000fe20003fae000 */
[--C-:B------:R-:W-:Y:S01]  /*3ba0*/  FFMA R22, R30, UR5, -R20.reuse ;  /* 0x000000051e167c23 */ /* 0x100fe20008000814 */
[--C-:B------:R-:W-:Y:S01]  /*3bb0*/  FFMA R21, R27, UR5, -R20.reuse ;  /* 0x000000051b157c23 */ /* 0x100fe20008000814 */
[--C-:B------:R-:W-:Y:S01]  /*3bc0*/  FFMA R40, R34, UR5, -R20.reuse ;  /* 0x0000000522287c23 */ /* 0x100fe20008000814 */
[--C-:B------:R-:W-:Y:S01]  /*3bd0*/  FFMA R35, R35, UR5, -R20.reuse ;  /* 0x0000000523237c23 */ /* 0x100fe20008000814 */
[----:B------:R-:W-:Y:S01]  /*3be0*/  @!P2 FMUL R48, R48, 0.5 ;  /* 0x3f0000003030a820 */ /* 0x000fe20000400000 */
[--C-:B------:R-:W-:Y:S01]  /*3bf0*/  FFMA R23, R31, UR5, -R20.reuse ;  /* 0x000000051f177c23 */ /* 0x100fe20008000814 */
[----:B---3--:R-:W-:Y:S01]  /*3c00*/  @!P3 FMUL R14, R14, R14 ;  /* 0x0000000e0e0eb220 */ /* 0x008fe20000400000 */
[----:B------:R-:W-:Y:S01]  /*3c10*/  FSETP.GEU.AND P3, PT, R26, -126, PT ;  /* 0xc2fc00001a00780b */ /* 0x000fe20003f6e000 */
[----:B------:R-:W2:Y:S01]  /*3c20*/  MUFU.EX2 R17, R48 ;  /* 0x0000003000117308 */ /* 0x000ea20000000800 */
[----:B------:R-:W-:Y:S01]  /*3c30*/  @!P6 FMUL R52, R52, 0.5 ;  /* 0x3f0000003434e820 */ /* 0x000fe20000400000 */
[--C-:B------:R-:W-:Y:S01]  /*3c40*/  FFMA R39, R39, UR5, -R20.reuse ;  /* 0x0000000527277c23 */ /* 0x100fe20008000814 */
[--C-:B------:R-:W-:Y:S01]  /*3c50*/  FFMA R38, R38, UR5, -R20.reuse ;  /* 0x0000000526267c23 */ /* 0x100fe20008000814 */
[----:B------:R-:W-:Y:S01]  /*3c60*/  @!P5 FMUL R53, R53, 0.5 ;  /* 0x3f0000003535d820 */ /* 0x000fe20000400000 */
[--C-:B------:R-:W-:Y:S01]  /*3c70*/  FFMA R42, R42, UR5, -R20.reuse ;  /* 0x000000052a2a7c23 */ /* 0x100fe20008000814 */
[----:B-1----:R-:W-:Y:S01]  /*3c80*/  @!P4 FMUL R8, R8, R8 ;  /* 0x000000080808c220 */ /* 0x002fe20000400000 */
[----:B------:R-:W-:Y:S01]  /*3c90*/  FSETP.GEU.AND P4, PT, R22, -126, PT ;  /* 0xc2fc00001600780b */ /* 0x000fe20003f8e000 */
[----:B------:R-:W1:Y:S01]  /*3ca0*/  MUFU.EX2 R16, R53 ;  /* 0x0000003500107308 */ /* 0x000e620000000800 */
[--C-:B------:R-:W-:Y:S01]  /*3cb0*/  FFMA R43, R43, UR5, -R20.reuse ;  /* 0x000000052b2b7c23 */ /* 0x100fe20008000814 */
[--C-:B------:R-:W-:Y:S01]  /*3cc0*/  FFMA R46, R46, UR5, -R20.reuse ;  /* 0x000000052e2e7c23 */ /* 0x100fe20008000814 */
[--C-:B------:R-:W-:Y:S01]  /*3cd0*/  FFMA R50, R50, UR5, -R20.reuse ;  /* 0x0000000532327c23 */ /* 0x100fe20008000814 */
[----:B------:R-:W-:Y:S01]  /*3ce0*/  @!P3 FMUL R26, R26, 0.5 ;  /* 0x3f0000001a1ab820 */ /* 0x000fe20000400000 */
[--C-:B------:R-:W-:Y:S01]  /*3cf0*/  FFMA R47, R47, UR5, -R20.reuse ;  /* 0x000000052f2f7c23 */ /* 0x100fe20008000814 */
[--C-:B------:R-:W-:Y:S01]  /*3d00*/  FFMA R51, R51, UR5, -R20.reuse ;  /* 0x0000000533337c23 */ /* 0x100fe20008000814 */
[--C-:B------:R-:W-:Y:S01]  /*3d10*/  FFMA R54, R54, UR5, -R20.reuse ;  /* 0x0000000536367c23 */ /* 0x100fe20008000814 */
[----:B------:R3:W4:Y:S01]  /*3d20*/  MUFU.EX2 R27, R26 ;  /* 0x0000001a001b7308 */ /* 0x0007220000000800 */
[----:B--2---:R-:W-:Y:S01]  /*3d30*/  @!P2 FMUL R17, R17, R17 ;  /* 0x000000111111a220 */ /* 0x004fe20000400000 */
[----:B------:R-:W-:Y:S01]  /*3d40*/  FSETP.GEU.AND P2, PT, R21, -126, PT ;  /* 0xc2fc00001500780b */ /* 0x000fe20003f4e000 */
[----:B------:R-:W-:Y:S01]  /*3d50*/  FFMA R55, R55, UR5, -R20 ;  /* 0x0000000537377c23 */ /* 0x000fe20008000814 */
[----:B------:R-:W-:Y:S01]  /*3d60*/  @!P4 FMUL R22, R22, 0.5 ;  /* 0x3f0000001616c820 */ /* 0x000fe20000400000 */
[----:B------:R-:W-:Y:S01]  /*3d70*/  FMUL R49, R18, UR5 ;  /* 0x0000000512317c20 */ /* 0x000fe20008400000 */
[----:B------:R-:W-:Y:S01]  /*3d80*/  FADD R18, R33, R8 ;  /* 0x0000000821127221 */ /* 0x000fe20000000000 */
[----:B------:R-:W-:Y:S01]  /*3d90*/  FADD R20, R29, R14 ;  /* 0x0000000e1d147221 */ /* 0x000fe20000000000 */
[----:B------:R-:W2:Y:S01]  /*3da0*/  MUFU.EX2 R19, R52 ;  /* 0x0000003400137308 */ /* 0x000ea20000000800 */
[----:B-1----:R-:W-:Y:S01]  /*3db0*/  @!P5 FMUL R16, R16, R16 ;  /* 0x000000101010d220 */ /* 0x002fe20000400000 */
[----:B------:R-:W-:Y:S01]  /*3dc0*/  FSETP.GEU.AND P5, PT, R40, -126, PT ;  /* 0xc2fc00002800780b */ /* 0x000fe20003fae000 */
[----:B---3--:R-:W-:Y:S01]  /*3dd0*/  FADD R26, R9, R18 ;  /* 0x00000012091a7221 */ /* 0x008fe20000000000 */
[----:B------:R-:W-:Y:S01]  /*3de0*/  FADD R18, R28, R15 ;  /* 0x0000000f1c127221 */ /* 0x000fe20000000000 */
[----:B------:R-:W-:-:S02]  /*3df0*/  F2FP.BF16.F32.PACK_AB R24, R25, R24 ;  /* 0x000000181918723e */ /* 0x000fc400000010ff */
[----:B------:R-:W-:Y:S01]  /*3e00*/  @!P2 FMUL R21, R21, 0.5 ;  /* 0x3f0000001515a820 */ /* 0x000fe20000400000 */
[----:B------:R1:W3:Y:S01]  /*3e10*/  MUFU.EX2 R31, R22 ;  /* 0x00000016001f7308 */ /* 0x0002e20000000800 */
[----:B----4-:R-:W-:Y:S01]  /*3e20*/  @!P3 FMUL R27, R27, R27 ;  /* 0x0000001b1b1bb220 */ /* 0x010fe20000400000 */
[----:B------:R-:W-:-:S05]  /*3e30*/  FSETP.GEU.AND P3, PT, R35, -126, PT ;  /* 0xc2fc00002300780b */ /* 0x000fca0003f6e000 */
[----:B------:R-:W-:Y:S01]  /*3e40*/  @!P5 FMUL R40, R40, 0.5 ;  /* 0x3f0000002828d820 */ /* 0x000fe20000400000 */
[----:B------:R4:W5:Y:S01]  /*3e50*/  MUFU.EX2 R30, R21 ;  /* 0x00000015001e7308 */ /* 0x0009620000000800 */
[----:B--2---:R-:W-:Y:S01]  /*3e60*/  @!P6 FMUL R19, R19, R19 ;  /* 0x000000131313e220 */ /* 0x004fe20000400000 */
[----:B------:R-:W-:Y:S01]  /*3e70*/  FSETP.GEU.AND P6, PT, R23, -126, PT ;  /* 0xc2fc00001700780b */ /* 0x000fe20003fce000 */
[----:B-1----:R-:W-:Y:S01]  /*3e80*/  FADD R22, R32, R17 ;  /* 0x0000001120167221 */ /* 0x002fe20000000000 */
[----:B------:R-:W-:-:S03]  /*3e90*/  F2FP.BF16.F32.PACK_AB R32, R33, R32 ;  /* 0x000000202120723e */ /* 0x000fc600000010ff */
[----:B------:R-:W-:Y:S01]  /*3ea0*/  @!P3 FMUL R35, R35, 0.5 ;  /* 0x3f0000002323b820 */ /* 0x000fe20000400000 */
[----:B------:R-:W1:Y:S01]  /*3eb0*/  MUFU.EX2 R40, R40 ;  /* 0x0000002800287308 */ /* 0x000e620000000800 */
[----:B---3--:R-:W-:Y:S01]  /*3ec0*/  @!P4 FMUL R31, R31, R31 ;  /* 0x0000001f1f1fc220 */ /* 0x008fe20000400000 */
[----:B------:R-:W-:Y:S01]  /*3ed0*/  FSETP.GEU.AND P4, PT, R39, -126, PT ;  /* 0xc2fc00002700780b */ /* 0x000fe20003f8e000 */
[----:B----4-:R-:W-:Y:S01]  /*3ee0*/  FADD R21, R36, R19 ;  /* 0x0000001324157221 */ /* 0x010fe20000000000 */
[----:B------:R-:W-:-:S03]  /*3ef0*/  FADD R11, R11, R22 ;  /* 0x000000160b0b7221 */ /* 0x000fc60000000000 */
[----:B------:R-:W-:Y:S01]  /*3f00*/  @!P6 FMUL R23, R23, 0.5 ;  /* 0x3f0000001717e820 */ /* 0x000fe20000400000 */
[----:B------:R-:W2:Y:S01]  /*3f10*/  MUFU.EX2 R35, R35 ;  /* 0x0000002300237308 */ /* 0x000ea20000000800 */
[----:B-----5:R-:W-:Y:S01]  /*3f20*/  @!P2 FMUL R30, R30, R30 ;  /* 0x0000001e1e1ea220 */ /* 0x020fe20000400000 */
[----:B------:R-:W-:Y:S01]  /*3f30*/  FSETP.GEU.AND P2, PT, R38, -126, PT ;  /* 0xc2fc00002600780b */ /* 0x000fe20003f4e000 */
[----:B------:R-:W-:-:S03]  /*3f40*/  FADD R18, R18, R21 ;  /* 0x0000001512127221 */ /* 0x000fc60000000000 */
[----:B------:R-:W-:Y:S01]  /*3f50*/  F2FP.BF16.F32.PACK_AB R25, R30, R27 ;  /* 0x0000001b1e19723e */ /* 0x000fe200000010ff */
[----:B------:R-:W-:Y:S01]  /*3f60*/  @!P4 FMUL R39, R39, 0.5 ;  /* 0x3f0000002727c820 */ /* 0x000fe20000400000 */
[----:B------:R3:W4:Y:S01]  /*3f70*/  MUFU.EX2 R34, R23 ;  /* 0x0000001700227308 */ /* 0x0007220000000800 */
[----:B-1----:R-:W-:Y:S01]  /*3f80*/  @!P5 FMUL R40, R40, R40 ;  /* 0x000000282828d220 */ /* 0x002fe20000400000 */
[----:B------:R-:W-:Y:S01]  /*3f90*/  FSETP.GEU.AND P5, PT, R43, -126, PT ;  /* 0xc2fc00002b00780b */ /* 0x000fe20003fae000 */
[----:B------:R-:W-:-:S04]  /*3fa0*/  FADD R11, R11, R18 ;  /* 0x000000120b0b7221 */ /* 0x000fc80000000000 */
[----:B------:R-:W-:Y:S01]  /*3fb0*/  @!P2 FMUL R38, R38, 0.5 ;  /* 0x3f0000002626a820 */ /* 0x000fe20000400000 */
[----:B------:R-:W1:Y:S01]  /*3fc0*/  MUFU.EX2 R39, R39 ;  /* 0x0000002700277308 */ /* 0x000e620000000800 */
[----:B--2---:R-:W-:Y:S01]  /*3fd0*/  @!P3 FMUL R35, R35, R35 ;  /* 0x000000232323b220 */ /* 0x004fe20000400000 */
[----:B------:R-:W-:Y:S01]  /*3fe0*/  FSETP.GEU.AND P3, PT, R46, -126, PT ;  /* 0xc2fc00002e00780b */ /* 0x000fe20003f6e000 */
[----:B---3--:R-:W-:-:S03]  /*3ff0*/  FADD R23, R37, R16 ;  /* 0x0000001025177221 */ /* 0x008fc60000000000 */
[----:B------:R-:W-:Y:S01]  /*4000*/  F2FP.BF16.F32.PACK_AB R33, R35, R40 ;  /* 0x000000282321723e */ /* 0x000fe200000010ff */
[----:B------:R-:W-:Y:S01]  /*4010*/  @!P5 FMUL R43, R43, 0.5 ;  /* 0x3f0000002b2bd820 */ /* 0x000fe20000400000 */
[----:B------:R-:W2:Y:S01]  /*4020*/  MUFU.EX2 R38, R38 ;  /* 0x0000002600267308 */ /* 0x000ea20000000800 */
[----:B----4-:R-:W-:Y:S01]  /*4030*/  @!P6 FMUL R34, R34, R34 ;  /* 0x000000222222e220 */ /* 0x010fe20000400000 */
[----:B------:R-:W-:Y:S01]  /*4040*/  FSETP.GEU.AND P6, PT, R42, -126, PT ;  /* 0xc2fc00002a00780b */ /* 0x000fe20003fce000 */
[----:B------:R-:W-:-:S04]  /*4050*/  FADD R23, R20, R23 ;  /* 0x0000001714177221 */ /* 0x000fc80000000000 */
[----:B------:R-:W-:Y:S01]  /*4060*/  @!P3 FMUL R46, R46, 0.5 ;  /* 0x3f0000002e2eb820 */ /* 0x000fe20000400000 */
[----:B------:R-:W3:Y:S01]  /*4070*/  MUFU.EX2 R43, R43 ;  /* 0x0000002b002b7308 */ /* 0x000ee20000000800 */
[----:B-1----:R-:W-:Y:S01]  /*4080*/  @!P4 FMUL R39, R39, R39 ;  /* 0x000000272727c220 */ /* 0x002fe20000400000 */
[----:B------:R-:W-:Y:S01]  /*4090*/  FSETP.GEU.AND P4, PT, R50, -126, PT ;  /* 0xc2fc00003200780b */ /* 0x000fe20003f8e000 */
[----:B------:R-:W-:-:S04]  /*40a0*/  FADD R26, R26, R23 ;  /* 0x000000171a1a7221 */ /* 0x000fc80000000000 */
[----:B------:R-:W-:Y:S01]  /*40b0*/  @!P6 FMUL R42, R42, 0.5 ;  /* 0x3f0000002a2ae820 */ /* 0x000fe20000400000 */
[----:B------:R-:W1:Y:S01]  /*40c0*/  MUFU.EX2 R46, R46 ;  /* 0x0000002e002e7308 */ /* 0x000e620000000800 */
[----:B--2---:R-:W-:Y:S01]  /*40d0*/  @!P2 FMUL R38, R38, R38 ;  /* 0x000000262626a220 */ /* 0x004fe20000400000 */
[----:B------:R-:W-:Y:S01]  /*40e0*/  FSETP.GEU.AND P2, PT, R47, -126, PT ;  /* 0xc2fc00002f00780b */ /* 0x000fe20003f4e000 */
[----:B------:R-:W-:-:S04]  /*40f0*/  FADD R26, R11, R26 ;  /* 0x0000001a0b1a7221 */ /* 0x000fc80000000000 */
[----:B------:R-:W-:Y:S01]  /*4100*/  @!P4 FMUL R50, R50, 0.5 ;  /* 0x3f0000003232c820 */ /* 0x000fe20000400000 */
[----:B------:R-:W2:Y:S01]  /*4110*/  MUFU.EX2 R42, R42 ;  /* 0x0000002a002a7308 */ /* 0x000ea20000000800 */
[----:B---3--:R-:W-:Y:S01]  /*4120*/  @!P5 FMUL R43, R43, R43 ;  /* 0x0000002b2b2bd220 */ /* 0x008fe20000400000 */
[----:B------:R-:W-:-:S03]  /*4130*/  FSETP.GEU.AND P5, PT, R54, -126, PT ;  /* 0xc2fc00003600780b */ /* 0x000fc60003fae000 */
[----:B------:R-:W-:Y:S01]  /*4140*/  FADD R20, R30, R43 ;  /* 0x0000002b1e147221 */ /* 0x000fe20000000000 */
[----:B------:R-:W-:Y:S01]  /*4150*/  F2FP.BF16.F32.PACK_AB R30, R14, R15 ;  /* 0x0000000f0e1e723e */ /* 0x000fe200000010ff */
[----:B------:R-:W-:Y:S01]  /*4160*/  @!P2 FMUL R47, R47, 0.5 ;  /* 0x3f0000002f2fa820 */ /* 0x000fe20000400000 */
[----:B------:R-:W3:Y:S01]  /*4170*/  MUFU.EX2 R41, R50 ;  /* 0x0000003200297308 */ /* 0x000ee20000000800 */
[----:B-1----:R-:W-:Y:S01]  /*4180*/  @!P3 FMUL R46, R46, R46 ;  /* 0x0000002e2e2eb220 */ /* 0x002fe20000400000 */
[----:B------:R-:W-:-:S03]  /*4190*/  FSETP.GEU.AND P3, PT, R55, -126, PT ;  /* 0xc2fc00003700780b */ /* 0x000fc60003f6e000 */
[----:B------:R-:W-:Y:S02]  /*41a0*/  FADD R21, R31, R46 ;  /* 0x0000002e1f157221 */ /* 0x000fe40000000000 */
[----:B------:R-:W-:Y:S01]  /*41b0*/  @!P5 FMUL R54, R54, 0.5 ;  /* 0x3f0000003636d820 */ /* 0x000fe20000400000 */
[----:B------:R-:W1:Y:S01]  /*41c0*/  MUFU.EX2 R47, R47 ;  /* 0x0000002f002f7308 */ /* 0x000e620000000800 */
        /* <DEDUP_REMOVED lines=8> */
[----:B-1----:R-:W-:Y:S01]  /*4250*/  @!P2 FMUL R47, R47, R47 ;  /* 0x0000002f2f2fa220 */ /* 0x002fe20000400000 */
[----:B------:R-:W-:-:S03]  /*4260*/  FSETP.GEU.AND P2, PT, R10, -126, PT ;  /* 0xc2fc00000a00780b */ /* 0x000fc60003f4e000 */
[----:B------:R-:W-:Y:S02]  /*4270*/  FADD R22, R34, R47 ;  /* 0x0000002f22167221 */ /* 0x000fe40000000000 */
[----:B------:R-:W-:Y:S01]  /*4280*/  @!P4 FMUL R49, R49, 0.5 ;  /* 0x3f0000003131c820 */ /* 0x000fe20000400000 */
[----:B------:R1:W4:Y:S01]  /*4290*/  MUFU.EX2 R44, R51 ;  /* 0x00000033002c7308 */ /* 0x0003220000000800 */
[----:B--2---:R-:W-:-:S04]  /*42a0*/  @!P5 FMUL R45, R45, R45 ;  /* 0x0000002d2d2dd220 */ /* 0x004fc80000400000 */
[----:B------:R-:W-:Y:S02]  /*42b0*/  FADD R50, R38, R45 ;  /* 0x0000002d26327221 */ /* 0x000fe40000000000 */
[----:B------:R-:W-:Y:S01]  /*42c0*/  @!P2 FMUL R10, R10, 0.5 ;  /* 0x3f0000000a0aa820 */ /* 0x000fe20000400000 */
[----:B------:R-:W2:Y:S01]  /*42d0*/  MUFU.EX2 R49, R49 ;  /* 0x0000003100317308 */ /* 0x000ea20000000800 */
[----:B---3--:R-:W-:Y:S01]  /*42e0*/  @!P3 FMUL R48, R48, R48 ;  /* 0x000000303030b220 */ /* 0x008fe20000400000 */
[----:B-1----:R-:W-:Y:S01]  /*42f0*/  FADD R51, R40, R41 ;  /* 0x0000002928337221 */ /* 0x002fe20000000000 */
[----:B------:R-:W-:Y:S01]  /*4300*/  FADD R21, R21, R50 ;  /* 0x0000003215157221 */ /* 0x000fe20000000000 */
[----:B------:R-:W-:Y:S01]  /*4310*/  F2FP.BF16.F32.PACK_AB R40, R8, R17 ;  /* 0x000000110828723e */ /* 0x000fe200000010ff */
[----:B------:R-:W-:-:S03]  /*4320*/  FADD R55, R39, R48 ;  /* 0x0000003027377221 */ /* 0x000fc60000000000 */
[----:B------:R1:W3:Y:S01]  /*4330*/  MUFU.EX2 R9, R10 ;  /* 0x0000000a00097308 */ /* 0x0002e20000000800 */
[----:B----4-:R-:W-:Y:S01]  /*4340*/  @!P6 FMUL R44, R44, R44 ;  /* 0x0000002c2c2ce220 */ /* 0x010fe20000400000 */
[----:B------:R-:W-:-:S03]  /*4350*/  FADD R55, R22, R55 ;  /* 0x0000003716377221 */ /* 0x000fc60000000000 */
[----:B------:R-:W-:Y:S01]  /*4360*/  FADD R53, R35, R44 ;  /* 0x0000002c23357221 */ /* 0x000fe20000000000 */
[----:B------:R-:W-:Y:S02]  /*4370*/  F2FP.BF16.F32.PACK_AB R35, R39, R38 ;  /* 0x000000262723723e */ /* 0x000fe400000010ff */
[----:B------:R-:W-:Y:S01]  /*4380*/  F2FP.BF16.F32.PACK_AB R41, R44, R41 ;  /* 0x000000292c29723e */ /* 0x000fe200000010ff */
[----:B-1----:R-:W-:Y:S01]  /*4390*/  FADD R10, R27, R42 ;  /* 0x0000002a1b0a7221 */ /* 0x002fe20000000000 */
[----:B------:R-:W-:Y:S01]  /*43a0*/  FADD R20, R20, R53 ;  /* 0x0000003514147221 */ /* 0x000fe20000000000 */
[----:B--2---:R-:W-:Y:S01]  /*43b0*/  @!P4 FMUL R49, R49, R49 ;  /* 0x000000313131c220 */ /* 0x004fe20000400000 */
[----:B------:R-:W-:Y:S01]  /*43c0*/  F2FP.BF16.F32.PACK_AB R27, R34, R31 ;  /* 0x0000001f221b723e */ /* 0x000fe200000010ff */
[----:B------:R-:W-:Y:S01]  /*43d0*/  FADD R10, R10, R51 ;  /* 0x000000330a0a7221 */ /* 0x000fe20000000000 */
[----:B------:R-:W-:Y:S01]  /*43e0*/  FADD R55, R20, R55 ;  /* 0x0000003714377221 */ /* 0x000fe20000000000 */
[-C--:B------:R-:W-:Y:S01]  /*43f0*/  FMUL R106, R106, R49.reuse ;  /* 0x000000316a6a7220 */ /* 0x080fe20000400000 */
[----:B------:R-:W-:Y:S01]  /*4400*/  FMUL R107, R107, R49 ;  /* 0x000000316b6b7220 */ /* 0x000fe20000400000 */
[----:B------:R-:W-:Y:S01]  /*4410*/  FADD R10, R10, R21 ;  /* 0x000000150a0a7221 */ /* 0x000fe20000000000 */
[----:B---3--:R-:W-:Y:S01]  /*4420*/  @!P2 FMUL R9, R9, R9 ;  /* 0x000000090909a220 */ /* 0x008fe20000400000 */
[-C--:B------:R-:W-:Y:S01]  /*4430*/  FMUL R110, R110, R49.reuse ;  /* 0x000000316e6e7220 */ /* 0x080fe20000400000 */
[----:B------:R-:W-:Y:S01]  /*4440*/  FMUL R111, R111, R49 ;  /* 0x000000316f6f7220 */ /* 0x000fe20000400000 */
[----:B------:R-:W-:Y:S01]  /*4450*/  FADD R10, R10, R55 ;  /* 0x000000370a0a7221 */ /* 0x000fe20000000000 */
[----:B------:R-:W-:Y:S01]  /*4460*/  FFMA R2, R9, R2, R26 ;  /* 0x0000000209027223 */ /* 0x000fe2000000001a */
[----:B------:R-:W-:Y:S01]  /*4470*/  F2FP.BF16.F32.PACK_AB R26, R29, R28 ;  /* 0x0000001c1d1a723e */ /* 0x000fe200000010ff */
[-C--:B------:R-:W-:Y:S01]  /*4480*/  FMUL R104, R104, R9.reuse ;  /* 0x0000000968687220 */ /* 0x080fe20000400000 */
[----:B------:R-:W-:Y:S01]  /*4490*/  FFMA R6, R49, R6, R10 ;  /* 0x0000000631067223 */ /* 0x000fe2000000000a */
[----:B------:R-:W-:Y:S01]  /*44a0*/  SHF.L.U32 R10, R7, 0x1f, RZ ;  /* 0x0000001f070a7819 */ /* 0x000fe200000006ff */
[-C--:B------:R-:W-:Y:S01]  /*44b0*/  FMUL R105, R105, R9.reuse ;  /* 0x0000000969697220 */ /* 0x080fe20000400000 */
[----:B------:R-:W-:Y:S01]  /*44c0*/  F2FP.BF16.F32.PACK_AB R29, R43, R42 ;  /* 0x0000002a2b1d723e */ /* 0x000fe200000010ff */
[-C--:B------:R-:W-:Y:S01]  /*44d0*/  FMUL R108, R108, R9.reuse ;  /* 0x000000096c6c7220 */ /* 0x080fe20000400000 */
[----:B------:R1:W2:Y:S01]  /*44e0*/  SYNCS.PHASECHK.TRANS64.TRYWAIT P2, [UR6+0x18800], R10 ;  /* 0x0188000aff0075a7 */ /* 0x0002a20008040146 */
[-C--:B------:R-:W-:Y:S01]  /*44f0*/  FMUL R109, R109, R9.reuse ;  /* 0x000000096d6d7220 */ /* 0x080fe20000400000 */
        /* <DEDUP_REMOVED lines=23> */
[----:B------:R-:W-:Y:S01]  /*4670*/  FMUL R61, R61, R9 ;  /* 0x000000093d3d7220 */ /* 0x000fe20000400000 */
        /* <DEDUP_REMOVED lines=24> */
[----:B------:R-:W-:-:S02]  /*4800*/  F2FP.BF16.F32.PACK_AB R34, R37, R36 ;  /* 0x000000242522723e */ /* 0x000fc400000010ff */
[----:B------:R-:W-:Y:S02]  /*4810*/  F2FP.BF16.F32.PACK_AB R28, R12, R13 ;  /* 0x0000000d0c1c723e */ /* 0x000fe400000010ff */
[----:B------:R-:W-:Y:S02]  /*4820*/  F2FP.BF16.F32.PACK_AB R31, R47, R46 ;  /* 0x0000002e2f1f723e */ /* 0x000fe400000010ff */
[----:B------:R-:W-:Y:S01]  /*4830*/  F2FP.BF16.F32.PACK_AB R42, R16, R19 ;  /* 0x00000013102a723e */ /* 0x000fe200000010ff */
[----:B-12---:R-:W-:Y:S06]  /*4840*/  @!P0 BRA `(.L_x_27) ;  /* 0x0000000000048947 */ /* 0x006fec0003800000 */
[----:B------:R-:W-:Y:S01]  /*4850*/  BPT.TRAP 0x1 ;  /* 0x000000040000795c */ /* 0x000fe20000300000 */
.L_x_27:
[----:B------:R-:W-:Y:S05]  /*4860*/  @P2 BRA `(.L_x_28) ;  /* 0x0000000000082947 */ /* 0x000fea0003800000 */
[----:B------:R-:W1:Y:S02]  /*4870*/  SYNCS.PHASECHK.TRANS64.TRYWAIT P2, [UR6+0x18800], R10 ;  /* 0x0188000aff0075a7 */ /* 0x000e640008040146 */
[----:B-1----:R-:W-:Y:S05]  /*4880*/  @!P2 BRA `(.L_x_29) ;  /* 0x000000700058a947 */ /* 0x002fea0003800000 */
.L_x_28:
[----:B------:R-:W-:Y:S01]  /*4890*/  UIMAD UR6, UR4, 0x380, UR39 ;  /* 0x00000380040678a4 */ /* 0x000fe2000f8e0227 */
[----:B------:R-:W-:Y:S01]  /*48a0*/  WARPGROUP.ARRIVE ;  /* 0x00000000000079c5 */ /* 0x000fe20000000000 */
[----:B------:R-:W-:Y:S01]  /*48b0*/  UMOV UR7, 0xc0000010 ;  /* 0xc000001000077882 */ /* 0x000fe20000000000 */
[----:B------:R-:W-:Y:S01]  /*48c0*/  UMOV UR11, 0xc0000010 ;  /* 0xc0000010000b7882 */ /* 0x000fe20000000000 */
[----:B------:R-:W-:Y:S01]  /*48d0*/  UIADD3 UR10, UR6, 0x80, URZ ;  /* 0x00000080060a7890 */ /* 0x000fe2000fffe03f */
[----:B------:R-:W-:Y:S01]  /*48e0*/  F2FP.BF16.F32.PACK_AB R43, R48, R45 ;  /* 0x0000002d302b723e */ /* 0x000fe200000010ff */
[----:B------:R-:W-:Y:S01]  /*48f0*/  UIADD3 UR14, UR6, 0x100, URZ ;  /* 0x00000100060e7890 */ /* 0x000fe2000fffe03f */
[----:B------:R-:W-:Y:S02]  /*4900*/  UMOV UR15, 0xc0000010 ;  /* 0xc0000010000f7882 */ /* 0x000fe40000000000 */
[----:B------:R-:W-:Y:S01]  /*4910*/  HGMMA.64x16x16.F32.BF16 R104, R24, gdesc[UR4].tnspB, R104, gsb0 ;  /* 0x4020000418687df0 */ /* 0x000fe20008001868 */
[----:B------:R-:W-:Y:S01]  /*4920*/  UIADD3 UR18, UR6, 0x180, URZ ;  /* 0x0000018006127890 */ /* 0x000fe2000fffe03f */
[----:B------:R-:W-:Y:S01]  /*4930*/  UMOV UR19, 0xc0000010 ;  /* 0xc000001000137882 */ /* 0x000fe20000000000 */
[----:B------:R-:W-:Y:S01]  /*4940*/  UIADD3 UR22, UR6, 0x200, URZ ;  /* 0x0000020006167890 */ /* 0x000fe2000fffe03f */
[----:B------:R-:W-:Y:S01]  /*4950*/  UMOV UR23, 0xc0000010 ;  /* 0xc000001000177882 */ /* 0x000fe20000000000 */
[----:B------:R-:W-:Y:S01]  /*4960*/  UMOV UR7, 0xc0000010 ;  /* 0xc000001000077882 */ /* 0x000fe20000000000 */
[----:B------:R-:W-:-:S02]  /*4970*/  WARPGROUP.DEPBAR.LE gsb0, 0x0 ;  /* 0x00008000000079c5 */ /* 0x000fc40000010000 */
        /* <DEDUP_REMOVED lines=109> */
[----:B------:R-:W-:Y:S01]  /*5050*/  UIADD3 UR6, UR6, 0x360, URZ ;  /* 0x0000036006067890 */ /* 0x000fe2000fffe03f */
        /* <DEDUP_REMOVED lines=18> */
.L_x_30:
[----:B------:R-:W-:-:S04]  /*5180*/  ULEA UR6, UR43, UR36, 0x3 ;  /* 0x000000242b067291 */ /* 0x000fc8000f8e183f */
[----:B------:R-:W-:-:S04]  /*5190*/  UIADD3 UR6, UR6, 0x18828, URZ ;  /* 0x0001882806067890 */ /* 0x000fc8000fffe03f */
[----:B------:R-:W-:-:S09]  /*51a0*/  UPRMT UR6, URZ, 0x654, UR6 ;  /* 0x000006543f067896 */ /* 0x000fd20008000006 */
[----:B------:R-:W-:Y:S01]  /*51b0*/  SYNCS.ARRIVE.TRANS64.RED.A1T0 RZ, [UR6], RZ ;  /* 0x000000ffffff79a7 */ /* 0x000fe20008100406 */
[----:B------:R-:W-:Y:S05]  /*51c0*/  @P1 BRA `(.L_x_31) ;  /* 0x0000000000041947 */ /* 0x000fea0003800000 */
[----:B------:R-:W-:Y:S01]  /*51d0*/  BPT.TRAP 0x1 ;  /* 0x000000040000795c */ /* 0x000fe20000300000 */
.L_x_31:
[----:B------:R-:W-:-:S04]  /*51e0*/  UIADD3 UR43, UR43, 0x1, URZ ;  /* 0x000000012b2b7890 */ /* 0x000fc8000fffe03f */
[----:B------:R-:W-:-:S04]  /*51f0*/  UISETP.NE.AND UP0, UPT, UR43, 0x5, UPT ;  /* 0x000000052b00788c */ /* 0x000fc8000bf05270 */
[----:B------:R-:W-:Y:S01]  /*5200*/  USEL UR43, UR43, URZ, UP0 ;  /* 0x0000003f2b2b7287 */ /* 0x000fe20008000000 */
[----:B------:R-:W-:Y:S11]  /*5210*/  @!P0 BRA `(.L_x_32) ;  /* 0x0000000000048947 */ /* 0x000ff60003800000 */
[----:B------:R-:W-:Y:S01]  /*5220*/  BPT.TRAP 0x1 ;  /* 0x000000040000795c */ /* 0x000fe20000300000 */
.L_x_32:
[----:B------:R-:W-:-:S04]  /*5230*/  ULEA UR6, UR43, UR36, 0x3 ;  /* 0x000000242b067291 */ /* 0x000fc8000f8e183f */
[----:B------:R-:W-:-:S04]  /*5240*/  UIADD3 UR6, UR6, 0x18828, URZ ;  /* 0x0001882806067890 */ /* 0x000fc8000fffe03f */
[----:B------:R-:W-:-:S09]  /*5250*/  UPRMT UR6, URZ, 0x654, UR6 ;  /* 0x000006543f067896 */ /* 0x000fd20008000006 */
[----:B------:R-:W-:Y:S01]  /*5260*/  SYNCS.ARRIVE.TRANS64.RED.A1T0 RZ, [UR6], RZ ;  /* 0x000000ffffff79a7 */ /* 0x000fe20008100406 */
[----:B------:R-:W-:Y:S05]  /*5270*/  @P1 BRA `(.L_x_33) ;  /* 0x0000000000041947 */ /* 0x000fea0003800000 */
[----:B------:R-:W-:Y:S01]  /*5280*/  BPT.TRAP 0x1 ;  /* 0x000000040000795c */ /* 0x000fe20000300000 */
.L_x_33:
[----:B------:R-:W-:Y:S01]  /*5290*/  UIADD3 UR4, UR4, 0x1, URZ ;  /* 0x0000000104047890 */ /* 0x000fe2000fffe03f */
[C---:B------:R-:W-:Y:S01]  /*52a0*/  ISETP.GT.AND P2, PT, R3.reuse, 0x2, PT ;  /* 0x000000020300780c */ /* 0x040fe20003f44270 */
[----:B------:R-:W-:Y:S01]  /*52b0*/  UIADD3 UR43, UR43, 0x1, URZ ;  /* 0x000000012b2b7890 */ /* 0x000fe2000fffe03f */
[----:B------:R-:W-:Y:S01]  /*52c0*/  IADD3 R3, R3, -0x1, RZ ;  /* 0xffffffff03037810 */ /* 0x000fe20007ffe0ff */
[----:B------:R-:W-:Y:S01]  /*52d0*/  UISETP.NE.AND UP2, UPT, UR4, 0x5, UPT ;  /* 0x000000050400788c */ /* 0x000fe2000bf45270 */
[----:B------:R-:W-:Y:S01]  /*52e0*/  IADD3 R0, R0, 0x40, RZ ;  /* 0x0000004000007810 */ /* 0x000fe20007ffe0ff */
[----:B------:R-:W-:Y:S01]  /*52f0*/  UISETP.NE.AND UP0, UPT, UR43, 0x5, UPT ;  /* 0x000000052b00788c */ /* 0x000fe2000bf05270 */
[----:B-1----:R-:W-:Y:S01]  /*5300*/  IMAD.MOV.U32 R9, RZ, RZ, R4 ;  /* 0x000000ffff097224 */ /* 0x002fe200078e0004 */
[----:B------:R-:W-:Y:S01]  /*5310*/  USEL UR6, URZ, 0x1, UP2 ;  /* 0x000000013f067887 */ /* 0x000fe20009000000 */
[----:B------:R-:W-:Y:S01]  /*5320*/  MOV R11, R5 ;  /* 0x00000005000b7202 */ /* 0x000fe20000000f00 */
[----:B------:R-:W-:-:S02]  /*5330*/  USEL UR43, UR43, URZ, UP0 ;  /* 0x0000003f2b2b7287 */ /* 0x000fc40008000000 */
[----:B------:R-:W-:Y:S02]  /*5340*/  USEL UR41, UR4, URZ, UP2 ;  /* 0x0000003f04297287 */ /* 0x000fe40009000000 */
[----:B------:R-:W-:Y:S01]  /*5350*/  LOP3.LUT R7, R7, UR6, RZ, 0x3c, !PT ;  /* 0x0000000607077c12 */ /* 0x000fe2000f8e3cff */
[----:B------:R-:W-:Y:S09]  /*5360*/  @P2 BRA `(.L_x_34) ;  /* 0xffffffdc00602947 */ /* 0x000ff2000383ffff */
.L_x_23:
[----:B------:R-:W-:-:S13]  /*5370*/  ISETP.GE.AND P2, PT, R3, 0x1, PT ;  /* 0x000000010300780c */ /* 0x000fda0003f46270 */
[----:B------:R-:W-:Y:S05]  /*5380*/  @!P2 BRA `(.L_x_35) ;  /* 0x0000002400dca947 */ /* 0x000fea0003800000 */
[----:B------:R-:W-:Y:S01]  /*5390*/  MOV R8, R4 ;  /* 0x0000000400087202 */ /* 0x000fe20000000f00 */
[----:B------:R-:W-:Y:S01]  /*53a0*/  ULDC UR18, c[0x0][0x28c] ;  /* 0x0000a30000127ab9 */ /* 0x000fe20000000800 */
[----:B------:R-:W-:Y:S01]  /*53b0*/  MOV R9, R5 ;  /* 0x0000000500097202 */ /* 0x000fe20000000f00 */
[----:B------:R-:W-:-:S06]  /*53c0*/  ULDC UR19, c[0x0][0x604] ;  /* 0x0001810000137ab9 */ /* 0x000fcc0000000800 */
.L_x_46:
[----:B------:R-:W-:Y:S05]  /*53d0*/  @!P0 BRA `(.L_x_36) ;  /* 0x0000000000048947 */ /* 0x000fea0003800000 */
[----:B------:R-:W-:Y:S01]  /*53e0*/  BPT.TRAP 0x1 ;  /* 0x000000040000795c */ /* 0x000fe20000300000 */
.L_x_36:
[----:B------:R-:W-:Y:S01]  /*53f0*/  ULEA UR4, UR41, UR36, 0x3 ;  /* 0x0000002429047291 */ /* 0x000fe2000f8e183f */
[----:B------:R-:W-:-:S08]  /*5400*/  SHF.L.U32 R4, R7, 0x1f, RZ ;  /* 0x0000001f07047819 */ /* 0x000fd000000006ff */
[----:B------:R-:W1:Y:S02]  /*5410*/  SYNCS.PHASECHK.TRANS64.TRYWAIT P2, [UR4+0x18800], R4 ;  /* 0x01880004ff0075a7 */ /* 0x000e640008040144 */
[----:B-1----:R-:W-:Y:S05]  /*5420*/  @!P2 BRA `(.L_x_37) ;  /* 0x000000640088a947 */ /* 0x002fea0003800000 */
.L_x_116:
[----:B------:R-:W-:Y:S01]  /*5430*/  UIMAD UR14, UR41, 0x380, UR40 ;  /* 0x00000380290e78a4 */ /* 0x000fe2000f8e0228 */
[----:B------:R-:W-:Y:S01]  /*5440*/  WARPGROUP.ARRIVE ;  /* 0x00000000000079c5 */ /* 0x000fe20000000000 */
[----:B------:R-:W-:Y:S01]  /*5450*/  UMOV UR4, UR16 ;  /* 0x0000001000047c82 */ /* 0x000fe20008000000 */
[----:B------:R-:W-:Y:S01]  /*5460*/  UMOV UR5, UR17 ;  /* 0x0000001100057c82 */ /* 0x000fe20008000000 */
[----:B------:R-:W-:Y:S01]  /*5470*/  UMOV UR7, 0xc0000010 ;  /* 0xc000001000077882 */ /* 0x000fe20000000000 */
[----:B------:R-:W-:Y:S02]  /*5480*/  UIADD3 UR10, UR14, 0x280, URZ ;  /* 0x000002800e0a7890 */ /* 0x000fe4000fffe03f */
[----:B------:R-:W-:Y:S01]  /*5490*/  UMOV UR6, UR14 ;  /* 0x0000000e00067c82 */ /* 0x000fe20008000000 */
[----:B------:R-:W-:Y:S01]  /*54a0*/  UMOV UR11, 0xc0000010 ;  /* 0xc0000010000b7882 */ /* 0x000fe20000000000 */
[----:B------:R-:W-:Y:S01]  /*54b0*/  HGMMA.64x64x16.F32.BF16 R24, gdesc[UR4], RZ, !UPT, gsb0 ;  /* 0x00e00000041879f0 */ /* 0x000fe2000c0018ff */
[----:B------:R-:W-:Y:S01]  /*54c0*/  UIADD3 UR6, UR14, 0x80, URZ ;  /* 0x000000800e067890 */ /* 0x000fe2000fffe03f */
[----:B------:R-:W-:Y:S01]  /*54d0*/  UMOV UR4, UR20 ;  /* 0x0000001400047c82 */ /* 0x000fe20008000000 */
[----:B------:R-:W-:Y:S01]  /*54e0*/  UMOV UR5, UR21 ;  /* 0x0000001500057c82 */ /* 0x000fe20008000000 */
[----:B------:R-:W-:Y:S01]  /*54f0*/  UMOV UR7, 0xc0000010 ;  /* 0xc000001000077882 */ /* 0x000fe20000000000 */
[----:B------:R-:W-:Y:S01]  /*5500*/  UMOV UR15, 0xc0000010 ;  /* 0xc0000010000f7882 */ /* 0x000fe20000000000 */
[----:B------:R-:W-:-:S02]  /*5510*/  WARPGROUP.DEPBAR.LE gsb0, 0x0 ;  /* 0x00008000000079c5 */ /* 0x000fc40000010000 */
[----:B------:R-:W-:-:S06]  /*5520*/  WARPGROUP.ARRIVE ;  /* 0x00000000000079c5 */ /* 0x000fcc0000000000 */
[----:B------:R-:W-:Y:S01]  /*5530*/  HGMMA.64x64x16.F32.BF16 R24, gdesc[UR4], R24, gsb0 ;  /* 0x00e00000041879f0 */ /* 0x000fe20008001818 */
[----:B------:R-:W-:Y:S01]  /*5540*/  UIADD3 UR6, UR14, 0x100, URZ ;  /* 0x000001000e067890 */ /* 0x000fe2000fffe03f */
[----:B------:R-:W-:Y:S01]  /*5550*/  UMOV UR4, UR24 ;  /* 0x0000001800047c82 */ /* 0x000fe20008000000 */
[----:B------:R-:W-:Y:S01]  /*5560*/  UMOV UR5, UR25 ;  /* 0x0000001900057c82 */ /* 0x000fe20008000000 */
[----:B------:R-:W-:Y:S01]  /*5570*/  UMOV UR7, 0xc0000010 ;  /* 0xc000001000077882 */ /* 0x000fe20000000000 */
[----:B------:R-:W-:Y:S02]  /*5580*/  WARPGROUP.DEPBAR.LE gsb0, 0x0 ;  /* 0x00008000000079c5 */ /* 0x000fe40000010000 */
        /* <DEDUP_REMOVED lines=13> */
[----:B------:R-:W-:Y:S01]  /*5660*/  UIADD3 UR14, UR14, 0x300, URZ ;  /* 0x000003000e0e7890 */ /* 0x000fe2000fffe03f */
[----:B------:R-:W-:Y:S02]  /*5670*/  WARPGROUP.DEPBAR.LE gsb0, 0x0 ;  /* 0x00008000000079c5 */ /* 0x000fe40000010000 */
[----:B------:R-:W-:-:S06]  /*5680*/  WARPGROUP.ARRIVE ;  /* 0x00000000000079c5 */ /* 0x000fcc0000000000 */
[----:B------:R-:W-:Y:S01]  /*5690*/  HGMMA.64x64x16.F32.BF16 R24, gdesc[UR4], R24, gsb0 ;  /* 0x00e00000041879f0 */ /* 0x000fe20008001818 */
        /* <DEDUP_REMOVED lines=14> */
.L_x_38:
[C---:B-1----:R-:W-:Y:S01]  /*5780*/  VIADD R4, R0.reuse, 0x1 ;  /* 0x0000000100047836 */ /* 0x042fe20000000000 */
[C---:B------:R-:W-:Y:S01]  /*5790*/  IADD3 R5, R0.reuse, 0x8, RZ ;  /* 0x0000000800057810 */ /* 0x040fe20007ffe0ff */
[----:B------:R-:W-:Y:S01]  /*57a0*/  ULEA UR5, UR4, UR36, 0x3 ;  /* 0x0000002404057291 */ /* 0x000fe2000f8e183f */
[----:B------:R-:W-:Y:S02]  /*57b0*/  ISETP.GE.AND P5, PT, R0, UR18, PT ;  /* 0x0000001200007c0c */ /* 0x000fe4000bfa6270 */
[----:B------:R-:W-:Y:S02]  /*57c0*/  ISETP.GE.AND P6, PT, R4, UR18, PT ;  /* 0x0000001204007c0c */ /* 0x000fe4000bfc6270 */
[----:B------:R-:W-:Y:S02]  /*57d0*/  IADD3 R4, R0, 0x10, RZ ;  /* 0x0000001000047810 */ /* 0x000fe40007ffe0ff */
[----:B------:R-:W-:Y:S02]  /*57e0*/  ISETP.GE.AND P3, PT, R5, UR18, PT ;  /* 0x0000001205007c0c */ /* 0x000fe4000bf66270 */
[----:B------:R-:W-:Y:S01]  /*57f0*/  ISETP.GE.AND P4, PT, R4, UR18, PT ;  /* 0x0000001204007c0c */ /* 0x000fe2000bf86270 */
[C---:B------:R-:W-:Y:S01]  /*5800*/  VIADD R4, R0.reuse, 0x11 ;  /* 0x0000001100047836 */ /* 0x040fe20000000000 */
[----:B------:R-:W-:-:S02]  /*5810*/  IADD3 R5, R0, 0x18, RZ ;  /* 0x0000001800057810 */ /* 0x000fc40007ffe0ff */
[----:B------:R-:W-:Y:S02]  /*5820*/  FSEL R26, R26, -INF , !P5 ;  /* 0xff8000001a1a7808 */ /* 0x000fe40006800000 */
[----:B------:R-:W-:Y:S02]  /*5830*/  FSEL R25, R25, -INF , !P6 ;  /* 0xff80000019197808 */ /* 0x000fe40007000000 */
[----:B------:R-:W-:Y:S02]  /*5840*/  FSEL R27, R27, -INF , !P6 ;  /* 0xff8000001b1b7808 */ /* 0x000fe40007000000 */
[----:B------:R-:W-:Y:S02]  /*5850*/  FSEL R11, R24, -INF , !P5 ;  /* 0xff800000180b7808 */ /* 0x000fe40006800000 */
[----:B------:R-:W-:Y:S02]  /*5860*/  ISETP.GE.AND P6, PT, R5, UR18, PT ;  /* 0x0000001205007c0c */ /* 0x000fe4000bfc6270 */
[----:B------:R-:W-:-:S02]  /*5870*/  ISETP.GE.AND P5, PT, R4, UR18, PT ;  /* 0x0000001204007c0c */ /* 0x000fc4000bfa6270 */
[C---:B------:R-:W-:Y:S02]  /*5880*/  IADD3 R5, R0.reuse, 0x19, RZ ;  /* 0x0000001900057810 */ /* 0x040fe40007ffe0ff */
[----:B------:R-:W-:Y:S02]  /*5890*/  IADD3 R10, R0, 0x9, RZ ;  /* 0x00000009000a7810 */ /* 0x000fe40007ffe0ff */
[----:B------:R-:W-:Y:S02]  /*58a0*/  FMNMX R4, R26, R9, !PT ;  /* 0x000000091a047209 */ /* 0x000fe40007800000 */
[----:B------:R-:W-:Y:S02]  /*58b0*/  FSEL R28, R28, -INF , !P3 ;  /* 0xff8000001c1c7808 */ /* 0x000fe40005800000 */
[----:B------:R-:W-:Y:S02]  /*58c0*/  FSEL R30, R30, -INF , !P3 ;  /* 0xff8000001e1e7808 */ /* 0x000fe40005800000 */
[----:B------:R-:W-:-:S02]  /*58d0*/  ISETP.GE.AND P3, PT, R5, UR18, PT ;  /* 0x0000001205007c0c */ /* 0x000fc4000bf66270 */
[----:B------:R-:W-:Y:S02]  /*58e0*/  ISETP.GE.AND P2, PT, R10, UR18, PT ;  /* 0x000000120a007c0c */ /* 0x000fe4000bf46270 */
[----:B------:R-:W-:Y:S02]  /*58f0*/  FMNMX R5, R27, R4, !PT ;  /* 0x000000041b057209 */ /* 0x000fe40007800000 */
[----:B------:R-:W-:Y:S02]  /*5900*/  FSEL R31, R31, -INF , !P2 ;  /* 0xff8000001f1f7808 */ /* 0x000fe40005000000 */
[----:B------:R-:W-:Y:S02]  /*5910*/  FMNMX R4, R30, R5, !PT ;  /* 0x000000051e047209 */ /* 0x000fe40007800000 */
[----:B------:R-:W-:Y:S02]  /*5920*/  FSEL R34, R34, -INF , !P4 ;  /* 0xff80000022227808 */ /* 0x000fe40006000000 */
[----:B------:R-:W-:-:S02]  /*5930*/  FMNMX R5, R31, R4, !PT ;  /* 0x000000041f057209 */ /* 0x000fc40007800000 */
[----:B------:R-:W-:Y:S02]  /*5940*/  IADD3 R10, R0, 0x20, RZ ;  /* 0x00000020000a7810 */ /* 0x000fe40007ffe0ff */
[----:B------:R-:W-:Y:S02]  /*5950*/  FSEL R35, R35, -INF , !P5 ;  /* 0xff80000023237808 */ /* 0x000fe40006800000 */
[----:B------:R-:W-:Y:S02]  /*5960*/  FMNMX R4, R34, R5, !PT ;  /* 0x0000000522047209 */ /* 0x000fe40007800000 */
[----:B------:R-:W-:Y:S02]  /*5970*/  FSEL R29, R29, -INF , !P2 ;  /* 0xff8000001d1d7808 */ /* 0x000fe40005000000 */
[----:B------:R-:W-:Y:S01]  /*5980*/  ISETP.GE.AND P2, PT, R10, UR18, PT ;  /* 0x000000120a007c0c */ /* 0x000fe2000bf46270 */
[----:B------:R-:W-:Y:S01]  /*5990*/  VIADD R10, R0, 0x21 ;  /* 0x00000021000a7836 */ /* 0x000fe20000000000 */
[----:B------:R-:W-:-:S02]  /*59a0*/  FSEL R38, R38, -INF , !P6 ;  /* 0xff80000026267808 */ /* 0x000fc40007000000 */
[----:B------:R-:W-:Y:S02]  /*59b0*/  FMNMX R5, R35, R4, !PT ;  /* 0x0000000423057209 */ /* 0x000fe40007800000 */
[----:B------:R-:W-:Y:S02]  /*59c0*/  FSEL R39, R39, -INF , !P3 ;  /* 0xff80000027277808 */ /* 0x000fe40005800000 */
[----:B------:R-:W-:Y:S02]  /*59d0*/  FMNMX R4, R38, R5, !PT ;  /* 0x0000000526047209 */ /* 0x000fe40007800000 */
[----:B------:R-:W-:Y:S02]  /*59e0*/  FSEL R33, R33, -INF , !P5 ;  /* 0xff80000021217808 */ /* 0x000fe40006800000 */
[----:B------:R-:W-:Y:S02]  /*59f0*/  ISETP.GE.AND P5, PT, R10, UR18, PT ;  /* 0x000000120a007c0c */ /* 0x000fe4000bfa6270 */
[----:B------:R-:W-:-:S02]  /*5a00*/  IADD3 R10, R0, 0x29, RZ ;  /* 0x00000029000a7810 */ /* 0x000fc40007ffe0ff */
[----:B------:R-:W-:Y:S02]  /*5a10*/  IADD3 R12, R0, 0x28, RZ ;  /* 0x00000028000c7810 */ /* 0x000fe40007ffe0ff */
[----:B------:R-:W-:Y:S02]  /*5a20*/  FSEL R42, R42, -INF , !P2 ;  /* 0xff8000002a2a7808 */ /* 0x000fe40005000000 */
[----:B------:R-:W-:Y:S02]  /*5a30*/  FMNMX R5, R39, R4, !PT ;  /* 0x0000000427057209 */ /* 0x000fe40007800000 */
[----:B------:R-:W-:Y:S02]  /*5a40*/  FSEL R36, R36, -INF , !P6 ;  /* 0xff80000024247808 */ /* 0x000fe40007000000 */
[----:B------:R-:W-:Y:S02]  /*5a50*/  FSEL R32, R32, -INF , !P4 ;  /* 0xff80000020207808 */ /* 0x000fe40006000000 */
[----:B------:R-:W-:-:S02]  /*5a60*/  ISETP.GE.AND P6, PT, R10, UR18, PT ;  /* 0x000000120a007c0c */ /* 0x000fc4000bfc6270 */
[----:B------:R-:W-:Y:S02]  /*5a70*/  ISETP.GE.AND P4, PT, R12, UR18, PT ;  /* 0x000000120c007c0c */ /* 0x000fe4000bf86270 */
        /* <DEDUP_REMOVED lines=13> */
[----:B------:R-:W-:Y:S02]  /*5b50*/  FSEL R50, R50, -INF , !P3 ;  /* 0xff80000032327808 */ /* 0x000fe40005800000 */
[----:B------:R-:W-:Y:S02]  /*5b60*/  FMNMX R5, R47, R4, !PT ;  /* 0x000000042f057209 */ /* 0x000fe40007800000 */
[----:B------:R-:W-:Y:S02]  /*5b70*/  FSEL R41, R41, -INF , !P5 ;  /* 0xff80000029297808 */ /* 0x000fe40006800000 */
[----:B------:R-:W-:Y:S02]  /*5b80*/  ISETP.GE.AND P5, PT, R10, UR18, PT ;  /* 0x000000120a007c0c */ /* 0x000fe4000bfa6270 */
[----:B------:R-:W-:Y:S02]  /*5b90*/  IADD3 R10, R0, 0x39, RZ ;  /* 0x00000039000a7810 */ /* 0x000fe40007ffe0ff */
[----:B------:R-:W-:-:S02]  /*5ba0*/  FSEL R51, R51, -INF , !P2 ;  /* 0xff80000033337808 */ /* 0x000fc40005000000 */
[----:B------:R-:W-:Y:S02]  /*5bb0*/  FMNMX R4, R50, R5, !PT ;  /* 0x0000000532047209 */ /* 0x000fe40007800000 */
[----:B------:R-:W-:Y:S02]  /*5bc0*/  FSEL R44, R44, -INF , !P4 ;  /* 0xff8000002c2c7808 */ /* 0x000fe40006000000 */
[----:B------:R-:W-:Y:S02]  /*5bd0*/  ISETP.GE.AND P4, PT, R10, UR18, PT ;  /* 0x000000120a007c0c */ /* 0x000fe4000bf86270 */
[----:B------:R-:W-:Y:S02]  /*5be0*/  FSEL R54, R54, -INF , !P5 ;  /* 0xff80000036367808 */ /* 0x000fe40006800000 */
[----:B------:R-:W-:Y:S02]  /*5bf0*/  FMNMX R5, R51, R4, !PT ;  /* 0x0000000433057209 */ /* 0x000fe40007800000 */
[----:B------:R-:W-:-:S02]  /*5c00*/  FSEL R55, R55, -INF , !P4 ;  /* 0xff80000037377808 */ /* 0x000fc40006000000 */
[----:B------:R-:W-:Y:S02]  /*5c10*/  FMNMX R4, R54, R5, !PT ;  /* 0x0000000536047209 */ /* 0x000fe40007800000 */
[----:B------:R-:W-:Y:S02]  /*5c20*/  P2R R13, PR, RZ, 0x2 ;  /* 0x00000002ff0d7803 */ /* 0x000fe40000000000 */
[----:B------:R-:W-:Y:S02]  /*5c30*/  FMNMX R10, R55, R4, !PT ;  /* 0x00000004370a7209 */ /* 0x000fe40007800000 */
[----:B------:R-:W-:Y:S02]  /*5c40*/  FMNMX R4, R11, R8, !PT ;  /* 0x000000080b047209 */ /* 0x000fe40007800000 */
[----:B------:R-:W-:Y:S01]  /*5c50*/  FSEL R45, R45, -INF , !P6 ;  /* 0xff8000002d2d7808 */ /* 0x000fe20007000000 */
[----:B------:R-:W1:Y:S01]  /*5c60*/  SHFL.BFLY PT, R5, R10, 0x1, 0x1f ;  /* 0x0c201f000a057f89 */ /* 0x000e6200000e0000 */
[----:B------:R-:W-:-:S02]  /*5c70*/  FSEL R48, R48, -INF , !P3 ;  /* 0xff80000030307808 */ /* 0x000fc40005800000 */
[----:B------:R-:W-:Y:S02]  /*5c80*/  FSEL R49, R49, -INF , !P2 ;  /* 0xff80000031317808 */ /* 0x000fe40005000000 */
[----:B------:R-:W-:Y:S02]  /*5c90*/  FSEL R52, R52, -INF , !P5 ;  /* 0xff80000034347808 */ /* 0x000fe40006800000 */
[----:B------:R-:W-:Y:S02]  /*5ca0*/  FSEL R53, R53, -INF , !P4 ;  /* 0xff80000035357808 */ /* 0x000fe40006000000 */
[----:B-1----:R-:W-:-:S05]  /*5cb0*/  FMNMX R12, R10, R5, !PT ;  /* 0x000000050a0c7209 */ /* 0x002fca0007800000 */
[----:B------:R-:W1:Y:S02]  /*5cc0*/  SHFL.BFLY PT, R5, R12, 0x2, 0x1f ;  /* 0x0c401f000c057f89 */ /* 0x000e6400000e0000 */
[----:B-1----:R-:W-:-:S04]  /*5cd0*/  FMNMX R5, R12, R5, !PT ;  /* 0x000000050c057209 */ /* 0x002fc80007800000 */
[----:B------:R-:W-:-:S04]  /*5ce0*/  FSETP.NEU.AND P1, PT, R5, -INF , PT ;  /* 0xff8000000500780b */ /* 0x000fc80003f2d000 */
[----:B------:R-:W-:Y:S02]  /*5cf0*/  FSEL R16, R5, RZ, P1 ;  /* 0x000000ff05107208 */ /* 0x000fe40000800000 */
[----:B------:R-:W-:Y:S02]  /*5d00*/  ISETP.NE.AND P1, PT, R13, RZ, PT ;  /* 0x000000ff0d00720c */ /* 0x000fe40003f25270 */
[----:B------:R-:W-:Y:S01]  /*5d10*/  FMNMX R13, R25, R4, !PT ;  /* 0x00000004190d7209 */ /* 0x000fe20007800000 */
[C---:B------:R-:W-:Y:S01]  /*5d20*/  FMUL R10, R16.reuse, UR19 ;  /* 0x00000013100a7c20 */ /* 0x040fe20008400000 */
[----:B------:R-:W-:Y:S02]  /*5d30*/  FADD R16, -R16, R9 ;  /* 0x0000000910107221 */ /* 0x000fe40000000100 */
        /* <DEDUP_REMOVED lines=15> */
[----:B------:R-:W-:Y:S01]  /*5e30*/  FFMA R18, R39, UR19, -R10 ;  /* 0x0000001327127c23 */ /* 0x000fe2000800080a */
[----:B------:R-:W-:Y:S01]  /*5e40*/  FMNMX R4, R36, R13, !PT ;  /* 0x0000000d24047209 */ /* 0x000fe20007800000 */
[----:B------:R-:W-:Y:S01]  /*5e50*/  FMUL R16, R16, UR19 ;  /* 0x0000001310107c20 */ /* 0x000fe20008400000 */
[----:B------:R-:W-:Y:S01]  /*5e60*/  FSETP.GEU.AND P4, PT, R14, -126, PT ;  /* 0xc2fc00000e00780b */ /* 0x000fe20003f8e000 */
[----:B------:R-:W-:Y:S01]  /*5e70*/  @!P6 FMUL R26, R26, 0.5 ;  /* 0x3f0000001a1ae820 */ /* 0x000fe20000400000 */
[----:B------:R-:W-:-:S02]  /*5e80*/  FMNMX R13, R37, R4, !PT ;  /* 0x00000004250d7209 */ /* 0x000fc40007800000 */
[----:B------:R-:W-:Y:S01]  /*5e90*/  FSETP.GEU.AND P2, PT, R30, -126, PT ;  /* 0xc2fc00001e00780b */ /* 0x000fe20003f4e000 */
[----:B------:R-:W-:Y:S01]  /*5ea0*/  @!P3 FMUL R27, R27, 0.5 ;  /* 0x3f0000001b1bb820 */ /* 0x000fe20000400000 */
[----:B------:R-:W-:Y:S01]  /*5eb0*/  FMNMX R4, R40, R13, !PT ;  /* 0x0000000d28047209 */ /* 0x000fe20007800000 */
[----:B------:R-:W1:Y:S02]  /*5ec0*/  MUFU.EX2 R112, R26 ;  /* 0x0000001a00707308 */ /* 0x000e640000000800 */
[----:B------:R-:W-:Y:S01]  /*5ed0*/  @!P5 FMUL R12, R12, 0.5 ;  /* 0x3f0000000c0cd820 */ /* 0x000fe20000400000 */
[----:B------:R-:W-:-:S03]  /*5ee0*/  FMNMX R13, R41, R4, !PT ;  /* 0x00000004290d7209 */ /* 0x000fc60007800000 */
[----:B------:R-:W-:Y:S01]  /*5ef0*/  @!P4 FMUL R14, R14, 0.5 ;  /* 0x3f0000000e0ec820 */ /* 0x000fe20000400000 */
[----:B------:R-:W-:Y:S01]  /*5f00*/  FMNMX R4, R44, R13, !PT ;  /* 0x0000000d2c047209 */ /* 0x000fe20007800000 */
[----:B------:R-:W2:Y:S02]  /*5f10*/  MUFU.EX2 R31, R27 ;  /* 0x0000001b001f7308 */ /* 0x000ea40000000800 */
[----:B------:R-:W-:Y:S01]  /*5f20*/  @!P2 FMUL R30, R30, 0.5 ;  /* 0x3f0000001e1ea820 */ /* 0x000fe20000400000 */
[----:B------:R-:W-:-:S04]  /*5f30*/  FMNMX R13, R45, R4, !PT ;  /* 0x000000042d0d7209 */ /* 0x000fc80007800000 */
[----:B------:R-:W-:Y:S01]  /*5f40*/  FMNMX R4, R48, R13, !PT ;  /* 0x0000000d30047209 */ /* 0x000fe20007800000 */
[----:B------:R3:W4:Y:S01]  /*5f50*/  MUFU.EX2 R35, R12 ;  /* 0x0000000c00237308 */ /* 0x0007220000000800 */
[----:B-1----:R-:W-:Y:S01]  /*5f60*/  @!P6 FMUL R112, R112, R112 ;  /* 0x000000707070e220 */ /* 0x002fe20000400000 */
[----:B------:R-:W-:Y:S02]  /*5f70*/  FSETP.GEU.AND P6, PT, R15, -126, PT ;  /* 0xc2fc00000f00780b */ /* 0x000fe40003fce000 */
[----:B------:R-:W-:-:S04]  /*5f80*/  FMNMX R13, R49, R4, !PT ;  /* 0x00000004310d7209 */ /* 0x000fc80007800000 */
[----:B------:R-:W-:Y:S01]  /*5f90*/  FMNMX R4, R52, R13, !PT ;  /* 0x0000000d34047209 */ /* 0x000fe20007800000 */
[----:B--2---:R-:W-:Y:S01]  /*5fa0*/  @!P3 FMUL R31, R31, R31 ;  /* 0x0000001f1f1fb220 */ /* 0x004fe20000400000 */
[----:B------:R1:W2:Y:S01]  /*5fb0*/  MUFU.EX2 R38, R14 ;  /* 0x0000000e00267308 */ /* 0x0002a20000000800 */
[----:B------:R-:W-:Y:S01]  /*5fc0*/  FSETP.GEU.AND P3, PT, R17, -126, PT ;  /* 0xc2fc00001100780b */ /* 0x000fe20003f6e000 */
[--C-:B---3--:R-:W-:Y:S01]  /*5fd0*/  FFMA R12, R43, UR19, -R10.reuse ;  /* 0x000000132b0c7c23 */ /* 0x108fe2000800080a */
[----:B------:R-:W-:Y:S02]  /*5fe0*/  FMNMX R4, R53, R4, !PT ;  /* 0x0000000435047209 */ /* 0x000fe40007800000 */
[----:B------:R-:W-:Y:S01]  /*5ff0*/  @!P6 FMUL R15, R15, 0.5 ;  /* 0x3f0000000f0fe820 */ /* 0x000fe20000400000 */
[----:B----4-:R-:W-:Y:S02]  /*6000*/  @!P5 FMUL R35, R35, R35 ;  /* 0x000000232323d220 */ /* 0x010fe40000400000 */
[----:B------:R-:W3:Y:S01]  /*6010*/  SHFL.BFLY PT, R13, R4, 0x1, 0x1f ;  /* 0x0c201f00040d7f89 */ /* 0x000ee200000e0000 */
[----:B------:R-:W4:Y:S01]  /*6020*/  MUFU.EX2 R34, R30 ;  /* 0x0000001e00227308 */ /* 0x000f220000000800 */
[----:B------:R-:W-:Y:S01]  /*6030*/  FSETP.GEU.AND P5, PT, R19, -126, PT ;  /* 0xc2fc00001300780b */ /* 0x000fe20003fae000 */
[----:B-1----:R-:W-:-:S03]  /*6040*/  FFMA R14, R46, UR19, -R10 ;  /* 0x000000132e0e7c23 */ /* 0x002fc6000800080a */
[----:B------:R-:W-:Y:S01]  /*6050*/  @!P3 FMUL R17, R17, 0.5 ;  /* 0x3f0000001111b820 */ /* 0x000fe20000400000 */
[----:B--2---:R-:W-:Y:S02]  /*6060*/  @!P4 FMUL R38, R38, R38 ;  /* 0x000000262626c220 */ /* 0x004fe40000400000 */
[----:B------:R1:W2:Y:S01]  /*6070*/  MUFU.EX2 R39, R15 ;  /* 0x0000000f00277308 */ /* 0x0002a20000000800 */
[----:B------:R-:W-:-:S05]  /*6080*/  FSETP.GEU.AND P4, PT, R12, -126, PT ;  /* 0xc2fc00000c00780b */ /* 0x000fca0003f8e000 */
[----:B------:R-:W-:Y:S02]  /*6090*/  @!P5 FMUL R19, R19, 0.5 ;  /* 0x3f0000001313d820 */ /* 0x000fe40000400000 */
[----:B------:R5:W5:Y:S01]  /*60a0*/  MUFU.EX2 R42, R17 ;  /* 0x00000011002a7308 */ /* 0x000b620000000800 */
[----:B----4-:R-:W-:Y:S01]  /*60b0*/  @!P2 FMUL R34, R34, R34 ;  /* 0x000000222222a220 */ /* 0x010fe20000400000 */
[----:B------:R-:W-:Y:S01]  /*60c0*/  FSETP.GEU.AND P2, PT, R18, -126, PT ;  /* 0xc2fc00001200780b */ /* 0x000fe20003f4e000 */
[--C-:B-1----:R-:W-:Y:S01]  /*60d0*/  FFMA R15, R47, UR19, -R10.reuse ;  /* 0x000000132f0f7c23 */ /* 0x102fe2000800080a */
[----:B---3--:R-:W-:Y:S02]  /*60e0*/  FMNMX R4, R4, R13, !PT ;  /* 0x0000000d04047209 */ /* 0x008fe40007800000 */
[----:B------:R-:W-:Y:S02]  /*60f0*/  @!P4 FMUL R12, R12, 0.5 ;  /* 0x3f0000000c0cc820 */ /* 0x000fe40000400000 */
[----:B------:R-:W1:Y:S01]  /*6100*/  MUFU.EX2 R113, R19 ;  /* 0x0000001300717308 */ /* 0x000e620000000800 */
[----:B--2---:R-:W-:Y:S01]  /*6110*/  @!P6 FMUL R39, R39, R39 ;  /* 0x000000272727e220 */ /* 0x004fe20000400000 */
[----:B------:R-:W-:Y:S01]  /*6120*/  FSETP.GEU.AND P6, PT, R14, -126, PT ;  /* 0xc2fc00000e00780b */ /* 0x000fe20003fce000 */
[----:B------:R-:W2:Y:S01]  /*6130*/  SHFL.BFLY PT, R13, R4, 0x2, 0x1f ;  /* 0x0c401f00040d7f89 */ /* 0x000ea200000e0000 */
[----:B-----5:R-:W-:-:S03]  /*6140*/  FFMA R17, R50, UR19, -R10 ;  /* 0x0000001332117c23 */ /* 0x020fc6000800080a */
[----:B------:R-:W-:Y:S01]  /*6150*/  @!P2 FMUL R18, R18, 0.5 ;  /* 0x3f0000001212a820 */ /* 0x000fe20000400000 */
[----:B------:R3:W4:Y:S01]  /*6160*/  MUFU.EX2 R46, R12 ;  /* 0x0000000c002e7308 */ /* 0x0007220000000800 */
[----:B------:R-:W-:Y:S01]  /*6170*/  @!P3 FMUL R42, R42, R42 ;  /* 0x0000002a2a2ab220 */ /* 0x000fe20000400000 */
[----:B------:R-:W-:-:S05]  /*6180*/  FSETP.GEU.AND P3, PT, R15, -126, PT ;  /* 0xc2fc00000f00780b */ /* 0x000fca0003f6e000 */
[----:B------:R-:W-:Y:S01]  /*6190*/  @!P6 FMUL R14, R14, 0.5 ;  /* 0x3f0000000e0ee820 */ /* 0x000fe20000400000 */
[----:B------:R5:W2:Y:S01]  /*61a0*/  MUFU.EX2 R43, R18 ;  /* 0x00000012002b7308 */ /* 0x000aa20000000800 */
[----:B-1----:R-:W-:Y:S01]  /*61b0*/  @!P5 FMUL R113, R113, R113 ;  /* 0x000000717171d220 */ /* 0x002fe20000400000 */
[----:B---3--:R-:W-:-:S05]  /*61c0*/  FFMA R12, R54, UR19, -R10 ;  /* 0x00000013360c7c23 */ /* 0x008fca000800080a */
[----:B------:R-:W-:Y:S01]  /*61d0*/  @!P3 FMUL R15, R15, 0.5 ;  /* 0x3f0000000f0fb820 */ /* 0x000fe20000400000 */
[----:B------:R1:W3:Y:S01]  /*61e0*/  MUFU.EX2 R47, R14 ;  /* 0x0000000e002f7308 */ /* 0x0002e20000000800 */
[----:B-----5:R-:W-:Y:S01]  /*61f0*/  FFMA R18, R51, UR19, -R10 ;  /* 0x0000001333127c23 */ /* 0x020fe2000800080a */
[----:B----4-:R-:W-:Y:S01]  /*6200*/  @!P4 FMUL R46, R46, R46 ;  /* 0x0000002e2e2ec220 */ /* 0x010fe20000400000 */
[----:B--2---:R-:W-:-:S03]  /*6210*/  FMNMX R4, R4, R13, !PT ;  /* 0x0000000d04047209 */ /* 0x004fc60007800000 */
[----:B------:R-:W-:Y:S02]  /*6220*/  FSETP.GEU.AND P5, PT, R18, -126, PT ;  /* 0xc2fc00001200780b */ /* 0x000fe40003fae000 */
[----:B------:R-:W2:Y:S01]  /*6230*/  MUFU.EX2 R50, R15 ;  /* 0x0000000f00327308 */ /* 0x000ea20000000800 */
[C---:B------:R-:W-:Y:S01]  /*6240*/  FSETP.NEU.AND P4, PT, R4.reuse, -INF , PT ;  /* 0xff8000000400780b */ /* 0x040fe20003f8d000 */
[----:B------:R-:W-:Y:S01]  /*6250*/  @!P2 FMUL R43, R43, R43 ;  /* 0x0000002b2b2ba220 */ /* 0x000fe20000400000 */
[----:B------:R-:W-:Y:S01]  /*6260*/  FSETP.GEU.AND P2, PT, R17, -126, PT ;  /* 0xc2fc00001100780b */ /* 0x000fe20003f4e000 */
[----:B-1----:R-:W-:Y:S01]  /*6270*/  FFMA R14, R55, UR19, -R10 ;  /* 0x00000013370e7c23 */ /* 0x002fe2000800080a */
[----:B------:R-:W-:Y:S02]  /*6280*/  FSEL R13, R4, RZ, P4 ;  /* 0x000000ff040d7208 */ /* 0x000fe40002000000 */
[----:B------:R-:W-:Y:S01]  /*6290*/  FSETP.GEU.AND P4, PT, R12, -126, PT ;  /* 0xc2fc00000c00780b */ /* 0x000fe20003f8e000 */
[----:B---3--:R-:W-:-:S02]  /*62a0*/  @!P6 FMUL R47, R47, R47 ;  /* 0x0000002f2f2fe220 */ /* 0x008fc40000400000 */
[C---:B------:R-:W-:Y:S01]  /*62b0*/  FMUL R10, R13.reuse, UR19 ;  /* 0x000000130d0a7c20 */ /* 0x040fe20008400000 */
[----:B------:R-:W-:Y:S01]  /*62c0*/  @!P5 FMUL R18, R18, 0.5 ;  /* 0x3f0000001212d820 */ /* 0x000fe20000400000 */
[----:B------:R-:W-:Y:S01]  /*62d0*/  FSETP.GEU.AND P6, PT, R14, -126, PT ;  /* 0xc2fc00000e00780b */ /* 0x000fe20003fce000 */
[----:B------:R-:W-:Y:S01]  /*62e0*/  FADD R13, -R13, R8 ;  /* 0x000000080d0d7221 */ /* 0x000fe20000000100 */
[--C-:B------:R-:W-:Y:S01]  /*62f0*/  FFMA R11, R11, UR19, -R10.reuse ;  /* 0x000000130b0b7c23 */ /* 0x100fe2000800080a */
[----:B------:R-:W1:Y:S01]  /*6300*/  MUFU.EX2 R54, R18 ;  /* 0x0000001200367308 */ /* 0x000e620000000800 */
[----:B------:R-:W-:Y:S01]  /*6310*/  @!P2 FMUL R17, R17, 0.5 ;  /* 0x3f0000001111a820 */ /* 0x000fe20000400000 */
[----:B--2---:R-:W-:Y:S01]  /*6320*/  @!P3 FMUL R50, R50, R50 ;  /* 0x000000323232b220 */ /* 0x004fe20000400000 */
[--C-:B------:R-:W-:Y:S01]  /*6330*/  FFMA R28, R28, UR19, -R10.reuse ;  /* 0x000000131c1c7c23 */ /* 0x100fe2000800080a */
[----:B------:R-:W-:Y:S01]  /*6340*/  FSETP.GEU.AND P3, PT, R11, -126, PT ;  /* 0xc2fc00000b00780b */ /* 0x000fe20003f6e000 */
[----:B------:R-:W-:Y:S01]  /*6350*/  @!P4 FMUL R12, R12, 0.5 ;  /* 0x3f0000000c0cc820 */ /* 0x000fe20000400000 */
[--C-:B------:R-:W-:Y:S01]  /*6360*/  FFMA R25, R25, UR19, -R10.reuse ;  /* 0x0000001319197c23 */ /* 0x100fe2000800080a */
[--C-:B------:R-:W-:Y:S01]  /*6370*/  FFMA R32, R32, UR19, -R10.reuse ;  /* 0x0000001320207c23 */ /* 0x100fe2000800080a */
[----:B------:R-:W2:Y:S01]  /*6380*/  MUFU.EX2 R51, R17 ;  /* 0x0000001100337308 */ /* 0x000ea20000000800 */
[--C-:B------:R-:W-:Y:S01]  /*6390*/  FFMA R33, R33, UR19, -R10.reuse ;  /* 0x0000001321217c23 */ /* 0x100fe2000800080a */
[----:B------:R-:W-:Y:S01]  /*63a0*/  @!P6 FMUL R14, R14, 0.5 ;  /* 0x3f0000000e0ee820 */ /* 0x000fe20000400000 */
[--C-:B------:R-:W-:Y:S01]  /*63b0*/  FFMA R29, R29, UR19, -R10.reuse ;  /* 0x000000131d1d7c23 */ /* 0x100fe2000800080a */
[--C-:B------:R-:W-:Y:S01]  /*63c0*/  FFMA R37, R37, UR19, -R10.reuse ;  /* 0x0000001325257c23 */ /* 0x100fe2000800080a */
[--C-:B------:R-:W-:Y:S01]  /*63d0*/  FFMA R36, R36, UR19, -R10.reuse ;  /* 0x0000001324247c23 */ /* 0x100fe2000800080a */
[--C-:B------:R-:W-:Y:S01]  /*63e0*/  FFMA R40, R40, UR19, -R10.reuse ;  /* 0x0000001328287c23 */ /* 0x100fe2000800080a */
[--C-:B------:R-:W-:Y:S01]  /*63f0*/  FFMA R41, R41, UR19, -R10.reuse ;  /* 0x0000001329297c23 */ /* 0x100fe2000800080a */
[----:B------:R-:W3:Y:S01]  /*6400*/  MUFU.EX2 R114, R14 ;  /* 0x0000000e00727308 */ /* 0x000ee20000000800 */
[----:B------:R-:W-:Y:S01]  /*6410*/  @!P3 FMUL R11, R11, 0.5 ;  /* 0x3f0000000b0bb820 */ /* 0x000fe20000400000 */
[----:B-1----:R-:W-:Y:S01]  /*6420*/  @!P5 FMUL R54, R54, R54 ;  /* 0x000000363636d220 */ /* 0x002fe20000400000 */
[----:B------:R-:W-:Y:S01]  /*6430*/  FSETP.GEU.AND P5, PT, R28, -126, PT ;  /* 0xc2fc00001c00780b */ /* 0x000fe20003fae000 */
[--C-:B------:R-:W-:Y:S01]  /*6440*/  FFMA R44, R44, UR19, -R10.reuse ;  /* 0x000000132c2c7c23 */ /* 0x100fe2000800080a */
[--C-:B------:R-:W-:Y:S01]  /*6450*/  FFMA R48, R48, UR19, -R10.reuse ;  /* 0x0000001330307c23 */ /* 0x100fe2000800080a */
[--C-:B------:R-:W-:Y:S01]  /*6460*/  FFMA R45, R45, UR19, -R10.reuse ;  /* 0x000000132d2d7c23 */ /* 0x100fe2000800080a */
[--C-:B------:R-:W-:Y:S01]  /*6470*/  FFMA R49, R49, UR19, -R10.reuse ;  /* 0x0000001331317c23 */ /* 0x100fe2000800080a */
[----:B------:R-:W1:Y:S01]  /*6480*/  MUFU.EX2 R24, R11 ;  /* 0x0000000b00187308 */ /* 0x000e620000000800 */
[----:B--2---:R-:W-:Y:S01]  /*6490*/  @!P2 FMUL R51, R51, R51 ;  /* 0x000000333333a220 */ /* 0x004fe20000400000 */
[----:B------:R-:W-:Y:S01]  /*64a0*/  FSETP.GEU.AND P2, PT, R25, -126, PT ;  /* 0xc2fc00001900780b */ /* 0x000fe20003f4e000 */
[--C-:B------:R-:W-:Y:S01]  /*64b0*/  FFMA R52, R52, UR19, -R10.reuse ;  /* 0x0000001334347c23 */ /* 0x100fe2000800080a */
[----:B------:R-:W-:Y:S01]  /*64c0*/  FFMA R53, R53, UR19, -R10 ;  /* 0x0000001335357c23 */ /* 0x000fe2000800080a */
[----:B------:R-:W-:Y:S01]  /*64d0*/  FMUL R13, R13, UR19 ;  /* 0x000000130d0d7c20 */ /* 0x000fe20008400000 */
[----:B------:R-:W-:Y:S01]  /*64e0*/  FADD R18, R112, R113 ;  /* 0x0000007170127221 */ /* 0x000fe20000000000 */
[----:B------:R-:W-:Y:S01]  /*64f0*/  FADD R23, R38, R51 ;  /* 0x0000003326177221 */ /* 0x000fe20000000000 */
[----:B------:R-:W2:Y:S01]  /*6500*/  MUFU.EX2 R55, R12 ;  /* 0x0000000c00377308 */ /* 0x000ea20000000800 */
[----:B------:R-:W-:Y:S01]  /*6510*/  @!P5 FMUL R28, R28, 0.5 ;  /* 0x3f0000001c1cd820 */ /* 0x000fe20000400000 */
[----:B---3--:R-:W-:Y:S01]  /*6520*/  @!P6 FMUL R114, R114, R114 ;  /* 0x000000727272e220 */ /* 0x008fe20000400000 */
[----:B------:R-:W-:Y:S01]  /*6530*/  FSETP.GEU.AND P6, PT, R32, -126, PT ;  /* 0xc2fc00002000780b */ /* 0x000fe20003fce000 */
[----:B------:R-:W-:Y:S01]  /*6540*/  FADD R20, R34, R47 ;  /* 0x0000002f22147221 */ /* 0x000fe20000000000 */
[----:B------:R-:W-:Y:S01]  /*6550*/  FADD R22, R35, R50 ;  /* 0x0000003223167221 */ /* 0x000fe20000000000 */
[----:B------:R-:W-:Y:S01]  /*6560*/  FADD R27, R43, R114 ;  /* 0x000000722b1b7221 */ /* 0x000fe20000000000 */
[----:B------:R-:W-:Y:S01]  /*6570*/  @!P2 FMUL R25, R25, 0.5 ;  /* 0x3f0000001919a820 */ /* 0x000fe20000400000 */
[----:B------:R3:W4:Y:S01]  /*6580*/  MUFU.EX2 R26, R28 ;  /* 0x0000001c001a7308 */ /* 0x0007220000000800 */
[----:B-1----:R-:W-:Y:S01]  /*6590*/  @!P3 FMUL R24, R24, R24 ;  /* 0x000000181818b220 */ /* 0x002fe20000400000 */
[----:B------:R-:W-:-:S02]  /*65a0*/  FSETP.GEU.AND P3, PT, R33, -126, PT ;  /* 0xc2fc00002100780b */ /* 0x000fc40003f6e000 */
[----:B------:R-:W-:-:S04]  /*65b0*/  F2FP.BF16.F32.PACK_AB R47, R50, R47 ;  /* 0x0000002f322f723e */ /* 0x000fc800000010ff */
[----:B------:R1:W5:Y:S01]  /*65c0*/  MUFU.EX2 R15, R25 ;  /* 0x00000019000f7308 */ /* 0x0003620000000800 */
[----:B--2---:R-:W-:Y:S01]  /*65d0*/  @!P4 FMUL R55, R55, R55 ;  /* 0x000000373737c220 */ /* 0x004fe20000400000 */
[----:B------:R-:W-:Y:S01]  /*65e0*/  FSETP.GEU.AND P4, PT, R29, -126, PT ;  /* 0xc2fc00001d00780b */ /* 0x000fe20003f8e000 */
[----:B------:R-:W-:Y:S01]  /*65f0*/  @!P6 FMUL R32, R32, 0.5 ;  /* 0x3f0000002020e820 */ /* 0x000fe20000400000 */
[----:B---3--:R-:W-:Y:S01]  /*6600*/  FADD R28, R18, R23 ;  /* 0x00000017121c7221 */ /* 0x008fe20000000000 */
[----:B------:R-:W-:Y:S01]  /*6610*/  FADD R18, R31, R46 ;  /* 0x0000002e1f127221 */ /* 0x000fe20000000000 */
[----:B------:R-:W-:Y:S01]  /*6620*/  FADD R23, R39, R54 ;  /* 0x0000003627177221 */ /* 0x000fe20000000000 */
[----:B------:R-:W-:Y:S01]  /*6630*/  @!P3 FMUL R33, R33, 0.5 ;  /* 0x3f0000002121b820 */ /* 0x000fe20000400000 */
[----:B----4-:R-:W-:Y:S01]  /*6640*/  @!P5 FMUL R26, R26, R26 ;  /* 0x0000001a1a1ad220 */ /* 0x010fe20000400000 */
[----:B------:R-:W-:Y:S01]  /*6650*/  FSETP.GEU.AND P5, PT, R37, -126, PT ;  /* 0xc2fc00002500780b */ /* 0x000fe20003fae000 */
[----:B------:R-:W2:Y:S01]  /*6660*/  MUFU.EX2 R32, R32 ;  /* 0x0000002000207308 */ /* 0x000ea20000000800 */
[----:B-1----:R-:W-:-:S04]  /*6670*/  FADD R25, R42, R55 ;  /* 0x000000372a197221 */ /* 0x002fc80000000000 */
[----:B------:R-:W-:Y:S01]  /*6680*/  @!P4 FMUL R29, R29, 0.5 ;  /* 0x3f0000001d1dc820 */ /* 0x000fe20000400000 */
[----:B-----5:R-:W-:Y:S01]  /*6690*/  @!P2 FMUL R15, R15, R15 ;  /* 0x0000000f0f0fa220 */ /* 0x020fe20000400000 */
[----:B------:R-:W-:Y:S02]  /*66a0*/  FSETP.GEU.AND P2, PT, R36, -126, PT ;  /* 0xc2fc00002400780b */ /* 0x000fe40003f4e000 */
[----:B------:R-:W1:Y:S03]  /*66b0*/  MUFU.EX2 R11, R29 ;  /* 0x0000001d000b7308 */ /* 0x000e660000000800 */
[----:B------:R-:W-:-:S05]  /*66c0*/  @!P5 FMUL R37, R37, 0.5 ;  /* 0x3f0000002525d820 */ /* 0x000fca0000400000 */
[----:B------:R-:W3:Y:S01]  /*66d0*/  MUFU.EX2 R33, R33 ;  /* 0x0000002100217308 */ /* 0x000ee20000000800 */
[----:B--2---:R-:W-:Y:S01]  /*66e0*/  @!P6 FMUL R32, R32, R32 ;  /* 0x000000202020e220 */ /* 0x004fe20000400000 */
[----:B------:R-:W-:Y:S01]  /*66f0*/  FSETP.GEU.AND P6, PT, R41, -126, PT ;  /* 0xc2fc00002900780b */ /* 0x000fe20003fce000 */
[----:B------:R-:W-:-:S05]  /*6700*/  @!P2 FMUL R36, R36, 0.5 ;  /* 0x3f0000002424a820 */ /* 0x000fca0000400000 */
[----:B------:R-:W2:Y:S01]  /*6710*/  MUFU.EX2 R37, R37 ;  /* 0x0000002500257308 */ /* 0x000ea20000000800 */
[----:B-1----:R-:W-:Y:S01]  /*6720*/  @!P4 FMUL R11, R11, R11 ;  /* 0x0000000b0b0bc220 */ /* 0x002fe20000400000 */
[----:B------:R-:W-:-:S05]  /*6730*/  FSETP.GEU.AND P4, PT, R40, -126, PT ;  /* 0xc2fc00002800780b */ /* 0x000fca0003f8e000 */
[----:B------:R-:W-:Y:S01]  /*6740*/  @!P6 FMUL R41, R41, 0.5 ;  /* 0x3f0000002929e820 */ /* 0x000fe20000400000 */
[----:B------:R1:W4:Y:S01]  /*6750*/  MUFU.EX2 R30, R36 ;  /* 0x00000024001e7308 */ /* 0x0003220000000800 */
[----:B---3--:R-:W-:Y:S01]  /*6760*/  @!P3 FMUL R33, R33, R33 ;  /* 0x000000212121b220 */ /* 0x008fe20000400000 */
[----:B------:R-:W-:-:S05]  /*6770*/  FSETP.GEU.AND P3, PT, R44, -126, PT ;  /* 0xc2fc00002c00780b */ /* 0x000fca0003f6e000 */
[----:B------:R-:W-:Y:S01]  /*6780*/  @!P4 FMUL R40, R40, 0.5 ;  /* 0x3f0000002828c820 */ /* 0x000fe20000400000 */
[----:B------:R-:W3:Y:S01]  /*6790*/  MUFU.EX2 R12, R41 ;  /* 0x00000029000c7308 */ /* 0x000ee20000000800 */
[----:B--2---:R-:W-:Y:S01]  /*67a0*/  @!P5 FMUL R37, R37, R37 ;  /* 0x000000252525d220 */ /* 0x004fe20000400000 */
[----:B------:R-:W-:Y:S01]  /*67b0*/  FSETP.GEU.AND P5, PT, R48, -126, PT ;  /* 0xc2fc00003000780b */ /* 0x000fe20003fae000 */
[----:B-1----:R-:W-:-:S04]  /*67c0*/  FADD R36, R18, R23 ;  /* 0x0000001712247221 */ /* 0x002fc80000000000 */
[----:B------:R-:W-:Y:S01]  /*67d0*/  @!P3 FMUL R44, R44, 0.5 ;  /* 0x3f0000002c2cb820 */ /* 0x000fe20000400000 */
[----:B------:R-:W1:Y:S01]  /*67e0*/  MUFU.EX2 R17, R40 ;  /* 0x0000002800117308 */ /* 0x000e620000000800 */
[----:B----4-:R-:W-:Y:S01]  /*67f0*/  @!P2 FMUL R30, R30, R30 ;  /* 0x0000001e1e1ea220 */ /* 0x010fe20000400000 */
[----:B------:R-:W-:-:S05]  /*6800*/  FSETP.GEU.AND P2, PT, R45, -126, PT ;  /* 0xc2fc00002d00780b */ /* 0x000fca0003f4e000 */
[----:B------:R-:W-:Y:S01]  /*6810*/  @!P5 FMUL R48, R48, 0.5 ;  /* 0x3f0000003030d820 */ /* 0x000fe20000400000 */
[----:B------:R2:W4:Y:S01]  /*6820*/  MUFU.EX2 R19, R44 ;  /* 0x0000002c00137308 */ /* 0x0005220000000800 */
[----:B---3--:R-:W-:Y:S01]  /*6830*/  @!P6 FMUL R12, R12, R12 ;  /* 0x0000000c0c0ce220 */ /* 0x008fe20000400000 */
[----:B------:R-:W-:-:S03]  /*6840*/  FSETP.GEU.AND P6, PT, R52, -126, PT ;  /* 0xc2fc00003400780b */ /* 0x000fc60003fce000 */
[----:B------:R-:W-:Y:S02]  /*6850*/  FADD R18, R15, R12 ;  /* 0x0000000c0f127221 */ /* 0x000fe40000000000 */
[----:B------:R-:W-:Y:S01]  /*6860*/  @!P2 FMUL R45, R45, 0.5 ;  /* 0x3f0000002d2da820 */ /* 0x000fe20000400000 */
[----:B------:R-:W3:Y:S01]  /*6870*/  MUFU.EX2 R21, R48 ;  /* 0x0000003000157308 */ /* 0x000ee20000000800 */
[----:B-1----:R-:W-:Y:S01]  /*6880*/  @!P4 FMUL R17, R17, R17 ;  /* 0x000000111111c220 */ /* 0x002fe20000400000 */
[----:B------:R-:W-:-:S04]  /*6890*/  FSETP.GEU.AND P4, PT, R49, -126, PT ;  /* 0xc2fc00003100780b */ /* 0x000fc80003f8e000 */
[----:B--2---:R-:W-:Y:S01]  /*68a0*/  F2FP.BF16.F32.PACK_AB R44, R12, R17 ;  /* 0x000000110c2c723e */ /* 0x004fe200000010ff */
[----:B------:R-:W-:Y:S01]  /*68b0*/  @!P6 FMUL R52, R52, 0.5 ;  /* 0x3f0000003434e820 */ /* 0x000fe20000400000 */
[----:B------:R1:W2:Y:S01]  /*68c0*/  MUFU.EX2 R14, R45 ;  /* 0x0000002d000e7308 */ /* 0x0002a20000000800 */
[----:B----4-:R-:W-:Y:S01]  /*68d0*/  @!P3 FMUL R19, R19, R19 ;  /* 0x000000131313b220 */ /* 0x010fe20000400000 */
[----:B------:R-:W-:-:S05]  /*68e0*/  FSETP.GEU.AND P3, PT, R53, -126, PT ;  /* 0xc2fc00003500780b */ /* 0x000fca0003f6e000 */
[----:B------:R-:W-:Y:S01]  /*68f0*/  @!P4 FMUL R49, R49, 0.5 ;  /* 0x3f0000003131c820 */ /* 0x000fe20000400000 */
[----:B------:R-:W4:Y:S01]  /*6900*/  MUFU.EX2 R9, R52 ;  /* 0x0000003400097308 */ /* 0x000f220000000800 */
[----:B---3--:R-:W-:Y:S01]  /*6910*/  @!P5 FMUL R21, R21, R21 ;  /* 0x000000151515d220 */ /* 0x008fe20000400000 */
[----:B------:R-:W-:Y:S01]  /*6920*/  FSETP.GEU.AND P5, PT, R13, -126, PT ;  /* 0xc2fc00000d00780b */ /* 0x000fe20003fae000 */
[----:B-1----:R-:W-:Y:S01]  /*6930*/  FADD R45, R20, R25 ;  /* 0x00000019142d7221 */ /* 0x002fe20000000000 */
[----:B------:R-:W-:Y:S01]  /*6940*/  FADD R20, R26, R19 ;  /* 0x000000131a147221 */ /* 0x000fe20000000000 */
[----:B------:R-:W-:Y:S01]  /*6950*/  FADD R23, R32, R21 ;  /* 0x0000001520177221 */ /* 0x000fe20000000000 */
[----:B------:R-:W-:Y:S01]  /*6960*/  F2FP.BF16.F32.PACK_AB R26, R11, R26 ;  /* 0x0000001a0b1a723e */ /* 0x000fe200000010ff */
[----:B------:R-:W-:Y:S01]  /*6970*/  @!P3 FMUL R53, R53, 0.5 ;  /* 0x3f0000003535b820 */ /* 0x000fe20000400000 */
[----:B------:R1:W3:Y:S01]  /*6980*/  MUFU.EX2 R10, R49 ;  /* 0x00000031000a7308 */ /* 0x0002e20000000800 */
[----:B--2---:R-:W-:Y:S01]  /*6990*/  @!P2 FMUL R14, R14, R14 ;  /* 0x0000000e0e0ea220 */ /* 0x004fe20000400000 */
[----:B------:R-:W-:Y:S01]  /*69a0*/  FSETP.GEU.AND P2, PT, R16, -126, PT ;  /* 0xc2fc00001000780b */ /* 0x000fe20003f4e000 */
[----:B------:R-:W-:Y:S01]  /*69b0*/  FADD R28, R28, R45 ;  /* 0x0000002d1c1c7221 */ /* 0x000fe20000000000 */
[----:B------:R-:W-:-:S02]  /*69c0*/  F2FP.BF16.F32.PACK_AB R45, R46, R113 ;  /* 0x000000712e2d723e */ /* 0x000fc400000010ff */
[----:B------:R-:W-:Y:S01]  /*69d0*/  F2FP.BF16.F32.PACK_AB R46, R14, R19 ;  /* 0x000000130e2e723e */ /* 0x000fe200000010ff */
[----:B------:R-:W-:Y:S01]  /*69e0*/  @!P5 FMUL R13, R13, 0.5 ;  /* 0x3f0000000d0dd820 */ /* 0x000fe20000400000 */
[----:B------:R2:W5:Y:S01]  /*69f0*/  MUFU.EX2 R8, R53 ;  /* 0x0000003500087308 */ /* 0x0005620000000800 */
[----:B----4-:R-:W-:Y:S01]  /*6a00*/  @!P6 FMUL R9, R9, R9 ;  /* 0x000000090909e220 */ /* 0x010fe20000400000 */
[----:B-1----:R-:W-:Y:S01]  /*6a10*/  FADD R49, R22, R27 ;  /* 0x0000001b16317221 */ /* 0x002fe20000000000 */
[----:B------:R-:W-:Y:S02]  /*6a20*/  FADD R22, R11, R14 ;  /* 0x0000000e0b167221 */ /* 0x000fe40000000000 */
[----:B------:R-:W-:Y:S01]  /*6a30*/  FADD R27, R30, R9 ;  /* 0x000000091e1b7221 */ /* 0x000fe20000000000 */
[----:B------:R-:W-:Y:S01]  /*6a40*/  FADD R49, R36, R49 ;  /* 0x0000003124317221 */ /* 0x000fe20000000000 */
[----:B------:R-:W-:Y:S01]  /*6a50*/  @!P2 FMUL R16, R16, 0.5 ;  /* 0x3f0000001010a820 */ /* 0x000fe20000400000 */
[----:B------:R-:W1:Y:S01]  /*6a60*/  MUFU.EX2 R13, R13 ;  /* 0x0000000d000d7308 */ /* 0x000e620000000800 */
[----:B---3--:R-:W-:Y:S01]  /*6a70*/  @!P4 FMUL R10, R10, R10 ;  /* 0x0000000a0a0ac220 */ /* 0x008fe20000400000 */
[----:B------:R-:W-:Y:S01]  /*6a80*/  FADD R27, R20, R27 ;  /* 0x0000001b141b7221 */ /* 0x000fe20000000000 */
[----:B------:R-:W-:Y:S01]  /*6a90*/  FADD R28, R28, R49 ;  /* 0x000000311c1c7221 */ /* 0x000fe20000000000 */
[----:B--2---:R-:W-:Y:S01]  /*6aa0*/  F2FP.BF16.F32.PACK_AB R53, R54, R51 ;  /* 0x000000333635723e */ /* 0x004fe200000010ff */
[----:B------:R-:W-:Y:S01]  /*6ab0*/  FADD R25, R33, R10 ;  /* 0x0000000a21197221 */ /* 0x000fe20000000000 */
[----:B------:R-:W-:-:S02]  /*6ac0*/  F2FP.BF16.F32.PACK_AB R30, R37, R30 ;  /* 0x0000001e251e723e */ /* 0x000fc400000010ff */
[----:B------:R2:W3:Y:S01]  /*6ad0*/  MUFU.EX2 R41, R16 ;  /* 0x0000001000297308 */ /* 0x0004e20000000800 */
[----:B-----5:R-:W-:Y:S01]  /*6ae0*/  @!P3 FMUL R8, R8, R8 ;  /* 0x000000080808b220 */ /* 0x020fe20000400000 */
[----:B------:R-:W-:Y:S01]  /*6af0*/  FADD R18, R18, R25 ;  /* 0x0000001912127221 */ /* 0x000fe20000000000 */
[----:B------:R-:W-:Y:S02]  /*6b00*/  F2FP.BF16.F32.PACK_AB R25, R31, R112 ;  /* 0x000000701f19723e */ /* 0x000fe400000010ff */
[----:B------:R-:W-:Y:S01]  /*6b10*/  FADD R29, R37, R8 ;  /* 0x00000008251d7221 */ /* 0x000fe20000000000 */
[----:B------:R-:W-:Y:S02]  /*6b20*/  F2FP.BF16.F32.PACK_AB R31, R43, R42 ;  /* 0x0000002a2b1f723e */ /* 0x000fe400000010ff */
[----:B------:R-:W-:Y:S01]  /*6b30*/  F2FP.BF16.F32.PACK_AB R52, R10, R21 ;  /* 0x000000150a34723e */ /* 0x000fe200000010ff */
[----:B--2---:R-:W-:Y:S01]  /*6b40*/  FADD R16, R24, R17 ;  /* 0x0000001118107221 */ /* 0x004fe20000000000 */
[----:B------:R-:W-:Y:S01]  /*6b50*/  FADD R29, R22, R29 ;  /* 0x0000001d161d7221 */ /* 0x000fe20000000000 */
[----:B-1----:R-:W-:Y:S01]  /*6b60*/  @!P5 FMUL R13, R13, R13 ;  /* 0x0000000d0d0dd220 */ /* 0x002fe20000400000 */
[----:B------:R-:W-:Y:S01]  /*6b70*/  F2FP.BF16.F32.PACK_AB R24, R15, R24 ;  /* 0x000000180f18723e */ /* 0x000fe200000010ff */
[----:B------:R-:W-:Y:S01]  /*6b80*/  FADD R16, R16, R23 ;  /* 0x0000001710107221 */ /* 0x000fe20000000000 */
[----:B------:R-:W-:Y:S01]  /*6b90*/  FADD R29, R18, R29 ;  /* 0x0000001d121d7221 */ /* 0x000fe20000000000 */
[-C--:B------:R-:W-:Y:S01]  /*6ba0*/  FMUL R104, R104, R13.reuse ;  /* 0x0000000d68687220 */ /* 0x080fe20000400000 */
[----:B------:R-:W-:Y:S01]  /*6bb0*/  FMUL R105, R105, R13 ;  /* 0x0000000d69697220 */ /* 0x000fe20000400000 */
[----:B------:R-:W-:Y:S01]  /*6bc0*/  FADD R16, R16, R27 ;  /* 0x0000001b10107221 */ /* 0x000fe20000000000 */
[----:B---3--:R-:W-:Y:S01]  /*6bd0*/  @!P2 FMUL R41, R41, R41 ;  /* 0x000000292929a220 */ /* 0x008fe20000400000 */
[----:B------:R-:W-:Y:S01]  /*6be0*/  F2FP.BF16.F32.PACK_AB R27, R35, R34 ;  /* 0x00000022231b723e */ /* 0x000fe200000010ff */
[----:B------:R-:W-:Y:S01]  /*6bf0*/  FMUL R108, R108, R13 ;  /* 0x0000000d6c6c7220 */ /* 0x000fe20000400000 */
[----:B------:R-:W-:Y:S01]  /*6c00*/  FADD R16, R16, R29 ;  /* 0x0000001d10107221 */ /* 0x000fe20000000000 */
[----:B------:R-:W-:Y:S01]  /*6c10*/  FFMA R6, R41, R6, R28 ;  /* 0x0000000629067223 */ /* 0x000fe2000000001c */
[-C--:B------:R-:W-:Y:S01]  /*6c20*/  FMUL R106, R106, R41.reuse ;  /* 0x000000296a6a7220 */ /* 0x080fe20000400000 */
[-C--:B------:R-:W-:Y:S01]  /*6c30*/  FMUL R107, R107, R41.reuse ;  /* 0x000000296b6b7220 */ /* 0x080fe20000400000 */
[----:B------:R-:W-:Y:S01]  /*6c40*/  FFMA R2, R13, R2, R16 ;  /* 0x000000020d027223 */ /* 0x000fe20000000010 */
[----:B------:R-:W-:Y:S01]  /*6c50*/  SHF.L.U32 R16, R7, 0x1f, RZ ;  /* 0x0000001f07107819 */ /* 0x000fe200000006ff */
[-C--:B------:R-:W-:Y:S01]  /*6c60*/  FMUL R110, R110, R41.reuse ;  /* 0x000000296e6e7220 */ /* 0x080fe20000400000 */
[-C--:B------:R-:W-:Y:S01]  /*6c70*/  FMUL R111, R111, R41.reuse ;  /* 0x000000296f6f7220 */ /* 0x080fe20000400000 */
        /* <DEDUP_REMOVED lines=25> */
[----:B------:R-:W-:Y:S01]  /*6e10*/  F2FP.BF16.F32.PACK_AB R29, R39, R38 ;  /* 0x00000026271d723e */ /* 0x000fe200000010ff */
        /* <DEDUP_REMOVED lines=26> */
[----:B------:R-:W-:Y:S01]  /*6fc0*/  F2FP.BF16.F32.PACK_AB R54, R8, R9 ;  /* 0x000000090836723e */ /* 0x000fe200000010ff */
[----:B-12---:R-:W-:Y:S06]  /*6fd0*/  @!P0 BRA `(.L_x_39) ;  /* 0x0000000000048947 */ /* 0x006fec0003800000 */
[----:B------:R-:W-:Y:S01]  /*6fe0*/  BPT.TRAP 0x1 ;  /* 0x000000040000795c */ /* 0x000fe20000300000 */
.L_x_39:
[----:B------:R-:W-:Y:S05]  /*6ff0*/  @P2 BRA `(.L_x_40) ;  /* 0x0000000000082947 */ /* 0x000fea0003800000 */
[----:B------:R-:W1:Y:S02]  /*7000*/  SYNCS.PHASECHK.TRANS64.TRYWAIT P2, [UR5+0x18800], R16 ;  /* 0x01880010ff0075a7 */ /* 0x000e640008040145 */
[----:B-1----:R-:W-:Y:S05]  /*7010*/  @!P2 BRA `(.L_x_41) ;  /* 0x0000004800a4a947 */ /* 0x002fea0003800000 */
.L_x_40:
        /* <DEDUP_REMOVED lines=143> */
.L_x_42:
[----:B------:R-:W-:-:S04]  /*7910*/  ULEA UR5, UR43, UR36, 0x3 ;  /* 0x000000242b057291 */ /* 0x000fc8000f8e183f */
[----:B------:R-:W-:-:S04]  /*7920*/  UIADD3 UR5, UR5, 0x18828, URZ ;  /* 0x0001882805057890 */ /* 0x000fc8000fffe03f */
[----:B------:R-:W-:-:S09]  /*7930*/  UPRMT UR5, URZ, 0x654, UR5 ;  /* 0x000006543f057896 */ /* 0x000fd20008000005 */
[----:B------:R-:W-:Y:S01]  /*7940*/  SYNCS.ARRIVE.TRANS64.RED.A1T0 RZ, [UR5], RZ ;  /* 0x000000ffffff79a7 */ /* 0x000fe20008100405 */
[----:B------:R-:W-:Y:S05]  /*7950*/  @P1 BRA `(.L_x_43) ;  /* 0x0000000000041947 */ /* 0x000fea0003800000 */
[----:B------:R-:W-:Y:S01]  /*7960*/  BPT.TRAP 0x1 ;  /* 0x000000040000795c */ /* 0x000fe20000300000 */
.L_x_43:
[----:B------:R-:W-:-:S04]  /*7970*/  UIADD3 UR43, UR43, 0x1, URZ ;  /* 0x000000012b2b7890 */ /* 0x000fc8000fffe03f */
[----:B------:R-:W-:-:S04]  /*7980*/  UISETP.NE.AND UP0, UPT, UR43, 0x5, UPT ;  /* 0x000000052b00788c */ /* 0x000fc8000bf05270 */
[----:B------:R-:W-:Y:S01]  /*7990*/  USEL UR43, UR43, URZ, UP0 ;  /* 0x0000003f2b2b7287 */ /* 0x000fe20008000000 */
[----:B------:R-:W-:Y:S11]  /*79a0*/  @!P0 BRA `(.L_x_44) ;  /* 0x0000000000048947 */ /* 0x000ff60003800000 */
[----:B------:R-:W-:Y:S01]  /*79b0*/  BPT.TRAP 0x1 ;  /* 0x000000040000795c */ /* 0x000fe20000300000 */
.L_x_44:
[----:B------:R-:W-:-:S04]  /*79c0*/  ULEA UR5, UR43, UR36, 0x3 ;  /* 0x000000242b057291 */ /* 0x000fc8000f8e183f */
[----:B------:R-:W-:-:S04]  /*79d0*/  UIADD3 UR5, UR5, 0x18828, URZ ;  /* 0x0001882805057890 */ /* 0x000fc8000fffe03f */
[----:B------:R-:W-:-:S09]  /*79e0*/  UPRMT UR5, URZ, 0x654, UR5 ;  /* 0x000006543f057896 */ /* 0x000fd20008000005 */
[----:B------:R-:W-:Y:S01]  /*79f0*/  SYNCS.ARRIVE.TRANS64.RED.A1T0 RZ, [UR5], RZ ;  /* 0x000000ffffff79a7 */ /* 0x000fe20008100405 */
[----:B------:R-:W-:Y:S05]  /*7a00*/  @P1 BRA `(.L_x_45) ;  /* 0x0000000000041947 */ /* 0x000fea0003800000 */
[----:B------:R-:W-:Y:S01]  /*7a10*/  BPT.TRAP 0x1 ;  /* 0x000000040000795c */ /* 0x000fe20000300000 */
.L_x_45:
[----:B------:R-:W-:Y:S01]  /*7a20*/  UIADD3 UR4, UR4, 0x1, URZ ;  /* 0x0000000104047890 */ /* 0x000fe2000fffe03f */
[C---:B------:R-:W-:Y:S01]  /*7a30*/  ISETP.GT.AND P2, PT, R3.reuse, 0x1, PT ;  /* 0x000000010300780c */ /* 0x040fe20003f44270 */
[----:B------:R-:W-:Y:S01]  /*7a40*/  UIADD3 UR43, UR43, 0x1, URZ ;  /* 0x000000012b2b7890 */ /* 0x000fe2000fffe03f */
[----:B------:R-:W-:Y:S01]  /*7a50*/  IADD3 R3, R3, -0x1, RZ ;  /* 0xffffffff03037810 */ /* 0x000fe20007ffe0ff */
[----:B------:R-:W-:Y:S01]  /*7a60*/  UISETP.NE.AND UP1, UPT, UR4, 0x5, UPT ;  /* 0x000000050400788c */ /* 0x000fe2000bf25270 */
[----:B------:R-:W-:Y:S01]  /*7a70*/  VIADD R0, R0, 0x40 ;  /* 0x0000004000007836 */ /* 0x000fe20000000000 */
[----:B------:R-:W-:Y:S01]  /*7a80*/  UISETP.NE.AND UP0, UPT, UR43, 0x5, UPT ;  /* 0x000000052b00788c */ /* 0x000fe2000bf05270 */
[----:B------:R-:W-:Y:S01]  /*7a90*/  MOV R8, R4 ;  /* 0x0000000400087202 */ /* 0x000fe20000000f00 */
[----:B------:R-:W-:Y:S01]  /*7aa0*/  USEL UR5, URZ, 0x1, UP1 ;  /* 0x000000013f057887 */ /* 0x000fe20008800000 */
[----:B-1----:R-:W-:Y:S01]  /*7ab0*/  MOV R9, R5 ;  /* 0x0000000500097202 */ /* 0x002fe20000000f00 */
[----:B------:R-:W-:-:S02]  /*7ac0*/  USEL UR43, UR43, URZ, UP0 ;  /* 0x0000003f2b2b7287 */ /* 0x000fc40008000000 */
[----:B------:R-:W-:Y:S02]  /*7ad0*/  USEL UR41, UR4, URZ, UP1 ;  /* 0x0000003f04297287 */ /* 0x000fe40008800000 */
[----:B------:R-:W-:Y:S01]  /*7ae0*/  LOP3.LUT R7, R7, UR5, RZ, 0x3c, !PT ;  /* 0x0000000507077c12 */ /* 0x000fe2000f8e3cff */
[----:B------:R-:W-:Y:S09]  /*7af0*/  @P2 BRA `(.L_x_46) ;  /* 0xffffffd800342947 */ /* 0x000ff2000383ffff */
.L_x_35:
[----:B------:R-:W1:Y:S01]  /*7b00*/  SHFL.BFLY PT, R3, R2, 0x1, 0x1f ;  /* 0x0c201f0002037f89 */ /* 0x000e6200000e0000 */
[----:B------:R-:W-:Y:S01]  /*7b10*/  BSSY B0, `(.L_x_47) ;  /* 0x0000023000007945 */ /* 0x000fe20003800000 */
[----:B------:R-:W-:Y:S01]  /*7b20*/  MOV R9, 0x7f800000 ;  /* 0x7f80000000097802 */ /* 0x000fe20000000f00 */
[----:B------:R-:W-:Y:S01]  /*7b30*/  IMAD.MOV.U32 R8, RZ, RZ, 0x3f800000 ;  /* 0x3f800000ff087424 */ /* 0x000fe200078e00ff */
[----:B------:R-:W2:Y:S01]  /*7b40*/  SHFL.BFLY PT, R7, R6, 0x1, 0x1f ;  /* 0x0c201f0006077f89 */ /* 0x000ea200000e0000 */
[----:B------:R-:W-:Y:S01]  /*7b50*/  MOV R11, 0x7f800000 ;  /* 0x7f800000000b7802 */ /* 0x000fe20000000f00 */
[----:B-1----:R-:W-:Y:S01]  /*7b60*/  FADD R3, R3, R2 ;  /* 0x0000000203037221 */ /* 0x002fe20000000000 */
[----:B--2---:R-:W-:-:S04]  /*7b70*/  FADD R16, R7, R6 ;  /* 0x0000000607107221 */ /* 0x004fc80000000000 */
[----:B------:R-:W1:Y:S04]  /*7b80*/  SHFL.BFLY PT, R0, R3, 0x2, 0x1f ;  /* 0x0c401f0003007f89 */ /* 0x000e6800000e0000 */
[----:B------:R-:W2:Y:S01]  /*7b90*/  SHFL.BFLY PT, R17, R16, 0x2, 0x1f ;  /* 0x0c401f0010117f89 */ /* 0x000ea200000e0000 */
[C---:B-1----:R-:W-:Y:S01]  /*7ba0*/  FSETP.NE.AND P0, PT, R3.reuse, -R0, PT ;  /* 0x800000000300720b */ /* 0x042fe20003f05000 */
[----:B------:R-:W-:Y:S01]  /*7bb0*/  FADD R6, R3, R0 ;  /* 0x0000000003067221 */ /* 0x000fe20000000000 */
[----:B------:R-:W-:Y:S01]  /*7bc0*/  MOV R0, 0x3f800000 ;  /* 0x3f80000000007802 */ /* 0x000fe20000000f00 */
[----:B--2---:R-:W-:-:S10]  /*7bd0*/  FADD R7, R16, R17 ;  /* 0x0000001110077221 */ /* 0x004fd40000000000 */
[----:B------:R-:W-:Y:S05]  /*7be0*/  @!P0 BRA `(.L_x_48) ;  /* 0x0000000000548947 */ /* 0x000fea0003800000 */
[----:B------:R-:W-:Y:S01]  /*7bf0*/  IADD3 R0, R6, 0x1800000, RZ ;  /* 0x0180000006007810 */ /* 0x000fe20007ffe0ff */
[----:B------:R-:W-:Y:S03]  /*7c00*/  BSSY B1, `(.L_x_49) ;  /* 0x000000c000017945 */ /* 0x000fe60003800000 */
[----:B------:R-:W-:-:S04]  /*7c10*/  LOP3.LUT R0, R0, 0x7f800000, RZ, 0xc0, !PT ;  /* 0x7f80000000007812 */ /* 0x000fc800078ec0ff */
[----:B------:R-:W-:-:S13]  /*7c20*/  ISETP.GT.U32.AND P0, PT, R0, 0x1ffffff, PT ;  /* 0x01ffffff0000780c */ /* 0x000fda0003f04070 */
[----:B------:R-:W-:Y:S05]  /*7c30*/  @P0 BRA `(.L_x_50) ;  /* 0x0000000000100947 */ /* 0x000fea0003800000 */
[----:B------:R-:W-:Y:S01]  /*7c40*/  IMAD.MOV.U32 R2, RZ, RZ, R6 ;  /* 0x000000ffff027224 */ /* 0x000fe200078e0006 */
[----:B------:R-:W-:-:S07]  /*7c50*/  MOV R15, 0x7c70 ;  /* 0x00007c70000f7802 */ /* 0x000fce0000000f00 */
[----:B------:R-:W-:Y:S05]  /*7c60*/  CALL.REL.NOINC `($__internal_0_$__cuda_sm20_rcp_rn_f32_slowpath) ;  /* 0x0000004000387944 */ /* 0x000fea0003c00000 */
[----:B------:R-:W-:Y:S05]  /*7c70*/  BRA `(.L_x_51) ;  /* 0x0000000000107947 */ /* 0x000fea0003800000 */
.L_x_50:
[----:B------:R-:W1:Y:S02]  /*7c80*/  MUFU.RCP R3, R6 ;  /* 0x0000000600037308 */ /* 0x000e640000001000 */
[----:B-1----:R-:W-:-:S04]  /*7c90*/  FFMA R0, R6, R3, -1 ;  /* 0xbf80000006007423 */ /* 0x002fc80000000003 */
[----:B------:R-:W-:-:S04]  /*7ca0*/  FADD.FTZ R0, -R0, -RZ ;  /* 0x800000ff00007221 */ /* 0x000fc80000010100 */
[----:B------:R-:W-:-:S07]  /*7cb0*/  FFMA R0, R3, R0, R3 ;  /* 0x0000000003007223 */ /* 0x000fce0000000003 */
.L_x_51:
[----:B------:R-:W-:Y:S05]  /*7cc0*/  BSYNC B1 ;  /* 0x0000000000017941 */ /* 0x000fea0003800000 */
.L_x_49:
[----:B------:R-:W-:Y:S01]  /*7cd0*/  FSETP.GEU.AND P0, PT, |R6|, 1.175494350822287508e-38, PT ;  /* 0x008000000600780b */ /* 0x000fe20003f0e200 */
[----:B------:R-:W-:-:S12]  /*7ce0*/  ULDC UR4, c[0x0][0x600] ;  /* 0x0001800000047ab9 */ /* 0x000fd80000000800 */
[----:B------:R-:W-:-:S04]  /*7cf0*/  @!P0 FMUL R6, R6, 16777216 ;  /* 0x4b80000006068820 */ /* 0x000fc80000400000 */
[----:B------:R-:W1:Y:S02]  /*7d00*/  MUFU.LG2 R2, R6 ;  /* 0x0000000600027308 */ /* 0x000e640000000c00 */
[----:B-1----:R-:W-:-:S04]  /*7d10*/  @!P0 FADD R2, R2, -24 ;  /* 0xc1c0000002028421 */ /* 0x002fc80000000000 */
[----:B------:R-:W-:-:S04]  /*7d20*/  FMUL R11, R2, 0.69314718246459960938 ;  /* 0x3f317218020b7820 */ /* 0x000fc80000400000 */
[----:B------:R-:W-:-:S07]  /*7d30*/  FFMA R11, R4, UR4, R11 ;  /* 0x00000004040b7c23 */ /* 0x000fce000800000b */
.L_x_48:
[----:B------:R-:W-:Y:S05]  /*7d40*/  BSYNC B0 ;  /* 0x0000000000007941 */ /* 0x000fea0003800000 */
.L_x_47:
[----:B------:R-:W-:Y:S01]  /*7d50*/  FSETP.NE.AND P0, PT, R16, -R17, PT ;  /* 0x800000111000720b */ /* 0x000fe20003f05000 */
[----:B------:R-:W-:Y:S01]  /*7d60*/  ULDC UR4, c[0x0][0x608] ;  /* 0x0001820000047ab9 */ /* 0x000fe20000000800 */
[----:B------:R-:W-:Y:S01]  /*7d70*/  BSSY B0, `(.L_x_52) ;  /* 0x0000035000007945 */ /* 0x000fe20003800000 */
[----:B------:R-:W-:-:S04]  /*7d80*/  FMUL R0, R0, UR4 ;  /* 0x0000000400007c20 */ /* 0x000fc80008400000 */
        /* <DEDUP_REMOVED lines=28> */
[----:B------:R-:W-:Y:S06]  /*7f50*/  @!P0 BRA `(.L_x_53) ;  /* 0x0000000000588947 */ /* 0x000fec0003800000 */
[----:B------:R-:W-:Y:S01]  /*7f60*/  IADD3 R0, R7, 0x1800000, RZ ;  /* 0x0180000007007810 */ /* 0x000fe20007ffe0ff */
[----:B------:R-:W-:Y:S03]  /*7f70*/  BSSY B1, `(.L_x_54) ;  /* 0x000000d000017945 */ /* 0x000fe60003800000 */
[----:B------:R-:W-:-:S04]  /*7f80*/  LOP3.LUT R0, R0, 0x7f800000, RZ, 0xc0, !PT ;  /* 0x7f80000000007812 */ /* 0x000fc800078ec0ff */
[----:B------:R-:W-:-:S13]  /*7f90*/  ISETP.GT.U32.AND P0, PT, R0, 0x1ffffff, PT ;  /* 0x01ffffff0000780c */ /* 0x000fda0003f04070 */
[----:B------:R-:W-:Y:S05]  /*7fa0*/  @P0 BRA `(.L_x_55) ;  /* 0x0000000000140947 */ /* 0x000fea0003800000 */
[----:B------:R-:W-:Y:S02]  /*7fb0*/  MOV R2, R7 ;  /* 0x0000000700027202 */ /* 0x000fe40000000f00 */
[----:B------:R-:W-:-:S07]  /*7fc0*/  MOV R15, 0x7fe0 ;  /* 0x00007fe0000f7802 */ /* 0x000fce0000000f00 */
[----:B------:R-:W-:Y:S05]  /*7fd0*/  CALL.REL.NOINC `($__internal_0_$__cuda_sm20_rcp_rn_f32_slowpath) ;  /* 0x0000003c005c7944 */ /* 0x000fea0003c00000 */
[----:B------:R-:W-:Y:S01]  /*7fe0*/  MOV R8, R0 ;  /* 0x0000000000087202 */ /* 0x000fe20000000f00 */
[----:B------:R-:W-:Y:S06]  /*7ff0*/  BRA `(.L_x_56) ;  /* 0x0000000000107947 */ /* 0x000fec0003800000 */
.L_x_55:
[----:B------:R-:W1:Y:S02]  /*8000*/  MUFU.RCP R8, R7 ;  /* 0x0000000700087308 */ /* 0x000e640000001000 */
[----:B-1----:R-:W-:-:S04]  /*8010*/  FFMA R0, R7, R8, -1 ;  /* 0xbf80000007007423 */ /* 0x002fc80000000008 */
[----:B------:R-:W-:-:S04]  /*8020*/  FADD.FTZ R3, -R0, -RZ ;  /* 0x800000ff00037221 */ /* 0x000fc80000010100 */
[----:B------:R-:W-:-:S07]  /*8030*/  FFMA R8, R8, R3, R8 ;  /* 0x0000000308087223 */ /* 0x000fce0000000008 */
.L_x_56:
[----:B------:R-:W-:Y:S05]  /*8040*/  BSYNC B1 ;  /* 0x0000000000017941 */ /* 0x000fea0003800000 */
.L_x_54:
[----:B------:R-:W-:Y:S01]  /*8050*/  FSETP.GEU.AND P0, PT, |R7|, 1.175494350822287508e-38, PT ;  /* 0x008000000700780b */ /* 0x000fe20003f0e200 */
[----:B------:R-:W-:-:S12]  /*8060*/  ULDC UR4, c[0x0][0x600] ;  /* 0x0001800000047ab9 */ /* 0x000fd80000000800 */
[----:B------:R-:W-:-:S04]  /*8070*/  @!P0 FMUL R7, R7, 16777216 ;  /* 0x4b80000007078820 */ /* 0x000fc80000400000 */
[----:B------:R-:W1:Y:S02]  /*8080*/  MUFU.LG2 R0, R7 ;  /* 0x0000000700007308 */ /* 0x000e640000000c00 */
[----:B-1----:R-:W-:-:S04]  /*8090*/  @!P0 FADD R0, R0, -24 ;  /* 0xc1c0000000008421 */ /* 0x002fc80000000000 */
[----:B------:R-:W-:-:S04]  /*80a0*/  FMUL R0, R0, 0.69314718246459960938 ;  /* 0x3f31721800007820 */ /* 0x000fc80000400000 */
[----:B------:R-:W-:-:S07]  /*80b0*/  FFMA R9, R5, UR4, R0 ;  /* 0x0000000405097c23 */ /* 0x000fce0008000000 */
.L_x_53:
[----:B------:R-:W-:Y:S05]  /*80c0*/  BSYNC B0 ;  /* 0x0000000000007941 */ /* 0x000fea0003800000 */
.L_x_52:
[----:B------:R-:W-:Y:S01]  /*80d0*/  UISETP.NE.AND UP0, UPT, UR37, 0x1, UPT ;  /* 0x000000012500788c */ /* 0x000fe2000bf05270 */
[----:B------:R-:W1:Y:S01]  /*80e0*/  S2R R2, SR_TID.X ;  /* 0x0000000000027919 */ /* 0x000e620000002100 */
[----:B------:R-:W-:Y:S02]  /*80f0*/  ULDC.64 UR8, c[0x0][0x208] ;  /* 0x0000820000087ab9 */ /* 0x000fe40000000a00 */
[----:B------:R-:W-:-:S06]  /*8100*/  USEL UR4, URZ, 0x1, UP0 ;  /* 0x000000013f047887 */ /* 0x000fcc0008000000 */
[----:B------:R-:W-:Y:S01]  /*8110*/  IMAD.U32 R0, RZ, RZ, UR4 ;  /* 0x00000004ff007e24 */ /* 0x000fe2000f8e00ff */
[----:B------:R-:W-:Y:S02]  /*8120*/  ULDC UR4, c[0x0][0x608] ;  /* 0x0001820000047ab9 */ /* 0x000fe40000000800 */
[----:B------:R-:W-:Y:S02]  /*8130*/  FMUL R8, R8, UR4 ;  /* 0x0000000408087c20 */ /* 0x000fe40008400000 */
[----:B------:R-:W-:Y:S02]  /*8140*/  SHF.L.U32 R0, R0, 0x1f, RZ ;  /* 0x0000001f00007819 */ /* 0x000fe400000006ff */
[-C--:B------:R-:W-:Y:S01]  /*8150*/  FMUL R106, R106, R8.reuse ;  /* 0x000000086a6a7220 */ /* 0x080fe20000400000 */
[-C--:B------:R-:W-:Y:S01]  /*8160*/  FMUL R42, R107, R8.reuse ;  /* 0x000000086b2a7220 */ /* 0x080fe20000400000 */
[----:B------:R-:W2:Y:S01]  /*8170*/  SYNCS.PHASECHK.TRANS64.TRYWAIT P0, [UR38+0x8], R0 ;  /* 0x00000800ff0075a7 */ /* 0x000ea20008000166 */
        /* <DEDUP_REMOVED lines=13> */
[C---:B-1----:R-:W-:Y:S01]  /*8250*/  LOP3.LUT P1, R18, R2.reuse, 0x3, RZ, 0xc0, !PT ;  /* 0x0000000302127812 */ /* 0x042fe2000782c0ff */
[----:B------:R-:W-:Y:S01]  /*8260*/  FMUL R112, R87, R8 ;  /* 0x0000000857707220 */ /* 0x000fe20000400000 */
[----:B------:R-:W-:Y:S01]  /*8270*/  LOP3.LUT R16, R2, 0x7f, RZ, 0xc0, !PT ;  /* 0x0000007f02107812 */ /* 0x000fe200078ec0ff */
[----:B--2---:R-:W-:Y:S10]  /*8280*/  @!P0 BRA `(.L_x_57) ;  /* 0x0000003800208947 */ /* 0x004ff40003800000 */
.L_x_117:
[----:B------:R-:W-:Y:S01]  /*8290*/  USHF.L.U32 UR42, UR42, 0x6, URZ ;  /* 0x000000062a2a7899 */ /* 0x000fe2000800063f */
[----:B------:R-:W-:Y:S01]  /*82a0*/  BSSY B0, `(.L_x_58) ;  /* 0x0000018000007945 */ /* 0x000fe20003800000 */
[----:B------:R-:W-:-:S03]  /*82b0*/  SHF.R.U32.HI R17, RZ, 0x5, R16 ;  /* 0x00000005ff117819 */ /* 0x000fc60000011610 */
[----:B------:R-:W-:Y:S07]  /*82c0*/  @P1 BRA `(.L_x_59) ;  /* 0x0000000000541947 */ /* 0x000fee0003800000 */
[----:B------:R-:W2:Y:S01]  /*82d0*/  S2UR UR4, SR_CTAID.Y ;  /* 0x00000000000479c3 */ /* 0x000ea20000002600 */
[----:B-1----:R-:W-:Y:S01]  /*82e0*/  SHF.R.U32.HI R0, RZ, 0x2, R2 ;  /* 0x00000002ff007819 */ /* 0x002fe20000011602 */
[----:B------:R-:W-:Y:S01]  /*82f0*/  ULDC.64 UR6, c[0x0][0x688] ;  /* 0x0001a20000067ab9 */ /* 0x000fe20000000a00 */
[----:B------:R-:W-:Y:S02]  /*8300*/  SHF.L.U32 R3, R17, 0x4, RZ ;  /* 0x0000000411037819 */ /* 0x000fe400000006ff */
[----:B------:R-:W-:-:S03]  /*8310*/  LOP3.LUT R0, R0, 0x7, RZ, 0xc0, !PT ;  /* 0x0000000700007812 */ /* 0x000fc600078ec0ff */
[----:B------:R-:W1:Y:S01]  /*8320*/  S2UR UR5, SR_CTAID.Z ;  /* 0x00000000000579c3 */ /* 0x000e620000002700 */
[----:B------:R-:W-:-:S04]  /*8330*/  LOP3.LUT R0, R3, 0xfffffff0, R0, 0xe2, !PT ;  /* 0xfffffff003007812 */ /* 0x000fc800078ee200 */
[----:B------:R-:W-:-:S04]  /*8340*/  IADD3 R3, R0, UR42, RZ ;  /* 0x0000002a00037c10 */ /* 0x000fc8000fffe0ff */
[----:B------:R-:W-:Y:S01]  /*8350*/  IADD3 R2, R3, 0x8, RZ ;  /* 0x0000000803027810 */ /* 0x000fe20007ffe0ff */
[----:B--2---:R-:W-:-:S04]  /*8360*/  UIMAD UR4, UR4, UR6, UR42 ;  /* 0x00000006040472a4 */ /* 0x004fc8000f8e022a */
[----:B-1----:R-:W-:-:S03]  /*8370*/  UIMAD UR4, UR5, UR7, UR4 ;  /* 0x00000007050472a4 */ /* 0x002fc6000f8e0204 */
[----:B------:R-:W-:Y:S02]  /*8380*/  ULDC UR5, c[0x0][0x288] ;  /* 0x0000a20000057ab9 */ /* 0x000fe40000000800 */
[----:B------:R-:W-:Y:S02]  /*8390*/  ISETP.GE.U32.AND P0, PT, R3, UR5, PT ;  /* 0x0000000503007c0c */ /* 0x000fe4000bf06070 */
[----:B------:R-:W-:Y:S02]  /*83a0*/  IADD3 R0, P2, R0, UR4, RZ ;  /* 0x0000000400007c10 */ /* 0x000fe4000ff5e0ff */
[----:B------:R-:W-:Y:S01]  /*83b0*/  ISETP.GE.U32.AND P1, PT, R2, UR5, PT ;  /* 0x0000000502007c0c */ /* 0x000fe2000bf26070 */
[----:B------:R-:W-:Y:S02]  /*83c0*/  ULDC.64 UR4, c[0x0][0x680] ;  /* 0x0001a00000047ab9 */ /* 0x000fe40000000a00 */
[----:B------:R-:W-:Y:S01]  /*83d0*/  IMAD.X R3, RZ, RZ, RZ, P2 ;  /* 0x000000ffff037224 */ /* 0x000fe200010e06ff */
[----:B------:R-:W-:-:S04]  /*83e0*/  LEA R2, P2, R0, UR4, 0x2 ;  /* 0x0000000400027c11 */ /* 0x000fc8000f8410ff */
[----:B------:R-:W-:-:S05]  /*83f0*/  LEA.HI.X R3, R0, UR5, R3, 0x2, P2 ;  /* 0x0000000500037c11 */ /* 0x000fca00090f1403 */
[----:B------:R2:W-:Y:S04]  /*8400*/  @!P0 STG.E desc[UR8][R2.64], R11 ;  /* 0x0000000b02008986 */ /* 0x0005e8000c101908 */
[----:B------:R2:W-:Y:S02]  /*8410*/  @!P1 STG.E desc[UR8][R2.64+0x20], R9 ;  /* 0x0000200902009986 */ /* 0x0005e4000c101908 */
.L_x_59:
[----:B------:R-:W-:Y:S05]  /*8420*/  BSYNC B0 ;  /* 0x0000000000007941 */ /* 0x000fea0003800000 */
.L_x_58:
[----:B------:R-:W-:Y:S01]  /*8430*/  ULDC.64 UR4, c[0x0][0x730] ;  /* 0x0001cc0000047ab9 */ /* 0x000fe20000000a00 */
[-C--:B------:R-:W-:Y:S01]  /*8440*/  FMUL R74, R74, R8.reuse ;  /* 0x000000084a4a7220 */ /* 0x080fe20000400000 */
[----:B------:R-:W-:Y:S01]  /*8450*/  ISETP.NE.U32.AND P0, PT, RZ, UR4, PT ;  /* 0x00000004ff007c0c */ /* 0x000fe2000bf05070 */
[-C--:B------:R-:W-:Y:S01]  /*8460*/  FMUL R114, R75, R8.reuse ;  /* 0x000000084b727220 */ /* 0x080fe20000400000 */
[-C--:B------:R-:W-:Y:S01]  /*8470*/  FMUL R78, R78, R8.reuse ;  /* 0x000000084e4e7220 */ /* 0x080fe20000400000 */
[-C--:B------:R-:W-:Y:S01]  /*8480*/  FMUL R116, R79, R8.reuse ;  /* 0x000000084f747220 */ /* 0x080fe20000400000 */
[----:B------:R-:W-:Y:S01]  /*8490*/  ISETP.NE.AND.EX P0, PT, RZ, UR5, PT, P0 ;  /* 0x00000005ff007c0c */ /* 0x000fe2000bf05300 */
[-C--:B------:R-:W-:Y:S01]  /*84a0*/  FMUL R66, R66, R8.reuse ;  /* 0x0000000842427220 */ /* 0x080fe20000400000 */
[-C--:B------:R-:W-:Y:S01]  /*84b0*/  FMUL R118, R67, R8.reuse ;  /* 0x0000000843767220 */ /* 0x080fe20000400000 */
[-C--:B------:R-:W-:Y:S01]  /*84c0*/  FMUL R70, R70, R8.reuse ;  /* 0x0000000846467220 */ /* 0x080fe20000400000 */
[-C--:B------:R-:W-:Y:S01]  /*84d0*/  FMUL R120, R71, R8.reuse ;  /* 0x0000000847787220 */ /* 0x080fe20000400000 */
[-C--:B------:R-:W-:Y:S01]  /*84e0*/  FMUL R58, R58, R8.reuse ;  /* 0x000000083a3a7220 */ /* 0x080fe20000400000 */
[-C--:B------:R-:W-:Y:S01]  /*84f0*/  FMUL R122, R59, R8.reuse ;  /* 0x000000083b7a7220 */ /* 0x080fe20000400000 */
[-C--:B------:R-:W-:Y:S01]  /*8500*/  FMUL R62, R62, R8.reuse ;  /* 0x000000083e3e7220 */ /* 0x080fe20000400000 */
[----:B------:R-:W-:-:S05]  /*8510*/  FMUL R124, R63, R8 ;  /* 0x000000083f7c7220 */ /* 0x000fca0000400000 */
[----:B------:R-:W-:Y:S05]  /*8520*/  @P0 BRA `(.L_x_60) ;  /* 0x0000000000200947 */ /* 0x000fea0003800000 */
[----:B------:R-:W-:Y:S02]  /*8530*/  ULDC.64 UR4, c[0x0][0x728] ;  /* 0x0001ca0000047ab9 */ /* 0x000fe40000000a00 */
[----:B------:R-:W-:-:S04]  /*8540*/  ISETP.NE.U32.AND P0, PT, RZ, UR4, PT ;  /* 0x00000004ff007c0c */ /* 0x000fc8000bf05070 */
[----:B------:R-:W-:-:S13]  /*8550*/  ISETP.NE.AND.EX P0, PT, RZ, UR5, PT, P0 ;  /* 0x00000005ff007c0c */ /* 0x000fda000bf05300 */
[----:B------:R-:W-:Y:S05]  /*8560*/  @!P0 BRA `(.L_x_61) ;  /* 0x00000000000c8947 */ /* 0x000fea0003800000 */
[----:B-12---:R-:W1:Y:S02]  /*8570*/  LDC.64 R2, c[0x0][0x728] ;  /* 0x0001ca00ff027b82 */ /* 0x006e640000000a00 */
[----:B-1----:R4:W5:Y:S01]  /*8580*/  LDG.E R2, desc[UR8][R2.64] ;  /* 0x0000000802027981 */ /* 0x002962000c1e1900 */
[----:B------:R-:W-:Y:S05]  /*8590*/  BRA `(.L_x_60) ;  /* 0x0000000000047947 */ /* 0x000fea0003800000 */
.L_x_61:
[----:B--2---:R-:W3:Y:S02]  /*85a0*/  LDC R2, c[0x0][0x720] ;  /* 0x0001c800ff027b82 */ /* 0x004ee40000000800 */
.L_x_60:
[----:B-1----:R-:W-:Y:S02]  /*85b0*/  MOV R0, RZ ;  /* 0x000000ff00007202 */ /* 0x002fe40000000f00 */
[----:B---3-5:R-:W-:Y:S02]  /*85c0*/  MOV R49, R2 ;  /* 0x0000000200317202 */ /* 0x028fe40000000f00 */
[----:B------:R-:W-:-:S13]  /*85d0*/  LOP3.LUT P0, RZ, R0, 0x9f, RZ, 0xc0, !PT ;  /* 0x0000009f00ff7812 */ /* 0x000fda000780c0ff */
[----:B------:R-:W-:Y:S05]  /*85e0*/  @!P0 BRA `(.L_x_62) ;  /* 0x0000000000408947 */ /* 0x000fea0003800000 */
[----:B------:R-:W-:Y:S01]  /*85f0*/  MOV R0, 0x0 ;  /* 0x0000000000007802 */ /* 0x000fe20000000f00 */
[----:B------:R-:W-:Y:S01]  /*8600*/  ULDC.64 UR4, c[0x4][0x70] ;  /* 0x01001c0000047ab9 */ /* 0x000fe20000000a00 */
[----:B------:R-:W-:Y:S01]  /*8610*/  ULDC.64 UR6, c[0x4][0x8] ;  /* 0x0100020000067ab9 */ /* 0x000fe20000000a00 */
[----:B------:R-:W-:Y:S01]  /*8620*/  MOV R4, UR4 ;  /* 0x0000000400047c02 */ /* 0x000fe20008000f00 */
[----:B--2-4-:R1:W2:Y:S01]  /*8630*/  LDC.64 R2, c[0x4][R0] ;  /* 0x0100000000027b82 */ /* 0x0142a20000000a00 */
[----:B------:R-:W-:Y:S01]  /*8640*/  MOV R5, UR5 ;  /* 0x0000000500057c02 */ /* 0x000fe20008000f00 */
[----:B------:R-:W-:Y:S01]  /*8650*/  ULDC.64 UR4, c[0x4][0x78] ;  /* 0x01001e0000047ab9 */ /* 0x000fe20000000a00 */
[----:B------:R-:W-:Y:S01]  /*8660*/  MOV R10, UR6 ;  /* 0x00000006000a7c02 */ /* 0x000fe20008000f00 */
[----:B------:R-:W-:Y:S01]  /*8670*/  IMAD.U32 R6, RZ, RZ, UR4 ;  /* 0x00000004ff067e24 */ /* 0x000fe2000f8e00ff */
[----:B------:R-:W-:Y:S01]  /*8680*/  MOV R7, UR5 ;  /* 0x0000000500077c02 */ /* 0x000fe20008000f00 */
[----:B------:R-:W-:Y:S01]  /*8690*/  IMAD.MOV.U32 R8, RZ, RZ, 0x70 ;  /* 0x00000070ff087424 */ /* 0x000fe200078e00ff */
[----:B------:R-:W-:-:S02]  /*86a0*/  MOV R11, UR7 ;  /* 0x00000007000b7c02 */ /* 0x000fc40008000f00 */
[----:B------:R-:W-:Y:S02]  /*86b0*/  MOV R12, 0x1 ;  /* 0x00000001000c7802 */ /* 0x000fe40000000f00 */
[----:B-1----:R-:W-:-:S07]  /*86c0*/  MOV R13, RZ ;  /* 0x000000ff000d7202 */ /* 0x002fce0000000f00 */
[----:B------:R-:W-:-:S07]  /*86d0*/  LEPC R20, `(.L_x_62) ;  /* 0x000000001014794e */ /* 0x000fce0000000000 */
[----:B--2---:R-:W-:Y:S05]  /*86e0*/  CALL.ABS.NOINC R2 ;  /* 0x0000000002007343 */ /* 0x004fea0003c00000 */
.L_x_62:
[----:B------:R-:W-:Y:S01]  /*86f0*/  MOV R19, UR36 ;  /* 0x0000002400137c02 */ /* 0x000fe20008000f00 */
[----:B------:R-:W-:-:S04]  /*8700*/  IMAD.U32 R0, RZ, RZ, UR37 ;  /* 0x00000025ff007e24 */ /* 0x000fc8000f8e00ff */
[----:B------:R-:W-:-:S05]  /*8710*/  IMAD R19, R0, 0x1100, R19 ;  /* 0x0000110000137824 */ /* 0x000fca00078e0213 */
[----:B------:R-:W-:-:S04]  /*8720*/  IADD3 R22, R19, -0x1100, RZ ;  /* 0xffffef0013167810 */ /* 0x000fc80007ffe0ff */
        /* <DEDUP_REMOVED lines=9> */
[----:B------:R-:W-:Y:S01]  /*87c0*/  IMAD.U32 R6, RZ, RZ, UR6 ;  /* 0x00000006ff067e24 */ /* 0x000fe2000f8e00ff */
[----:B------:R-:W-:Y:S01]  /*87d0*/  MOV R7, UR7 ;  /* 0x0000000700077c02 */ /* 0x000fe20008000f00 */
[----:B------:R-:W-:Y:S01]  /*87e0*/  IMAD.MOV.U32 R8, RZ, RZ, 0x70 ;  /* 0x00000070ff087424 */ /* 0x000fe200078e00ff */
[----:B------:R-:W-:-:S02]  /*87f0*/  MOV R10, UR4 ;  /* 0x00000004000a7c02 */ /* 0x000fc40008000f00 */
[----:B------:R-:W-:Y:S02]  /*8800*/  MOV R11, UR5 ;  /* 0x00000005000b7c02 */ /* 0x000fe40008000f00 */
[----:B------:R-:W-:Y:S02]  /*8810*/  MOV R12, 0x1 ;  /* 0x00000001000c7802 */ /* 0x000fe40000000f00 */
[----:B-1----:R-:W-:-:S07]  /*8820*/  MOV R13, RZ ;  /* 0x000000ff000d7202 */ /* 0x002fce0000000f00 */
[----:B------:R-:W-:-:S07]  /*8830*/  LEPC R20, `(.L_x_63) ;  /* 0x000000001014794e */ /* 0x000fce0000000000 */
[----:B--2---:R-:W-:Y:S05]  /*8840*/  CALL.ABS.NOINC R2 ;  /* 0x0000000002007343 */ /* 0x004fea0003c00000 */
.L_x_63:
[----:B------:R-:W1:Y:S01]  /*8850*/  S2R R4, SR_TID.X ;  /* 0x0000000000047919 */ /* 0x000e620000002100 */
[----:B------:R-:W-:Y:S01]  /*8860*/  ULDC.64 UR4, c[0x0][0x730] ;  /* 0x0001cc0000047ab9 */ /* 0x000fe20000000a00 */
[----:B------:R-:W-:Y:S01]  /*8870*/  IADD3 R16, R16, 0x1f, RZ ;  /* 0x0000001f10107810 */ /* 0x000fe20007ffe0ff */
[----:B------:R-:W-:Y:S01]  /*8880*/  IMAD R17, R17, 0x10, R18 ;  /* 0x0000001011117824 */ /* 0x000fe200078e0212 */
[----:B------:R-:W-:-:S04]  /*8890*/  ISETP.NE.U32.AND P0, PT, RZ, UR4, PT ;  /* 0x00000004ff007c0c */ /* 0x000fc8000bf05070 */
[----:B------:R-:W-:-:S13]  /*88a0*/  ISETP.NE.AND.EX P0, PT, RZ, UR5, PT, P0 ;  /* 0x00000005ff007c0c */ /* 0x000fda000bf05300 */
[----:B------:R-:W3:Y:S01]  /*88b0*/  @P0 LDC R49, c[0x0][0x720] ;  /* 0x0001c800ff310b82 */ /* 0x000ee20000000800 */
[----:B------:R-:W-:Y:S02]  /*88c0*/  ISETP.GT.U32.AND P0, PT, R16, 0x3e, PT ;  /* 0x0000003e1000780c */ /* 0x000fe40003f04070 */
[----:B-1----:R-:W-:Y:S02]  /*88d0*/  SHF.L.U32 R0, R4, 0x4, RZ ;  /* 0x0000000404007819 */ /* 0x002fe400000006ff */
[----:B--2---:R-:W-:Y:S02]  /*88e0*/  SHF.R.U32.HI R2, RZ, 0x1, R4 ;  /* 0x00000001ff027819 */ /* 0x004fe40000011604 */
[C---:B----4-:R-:W-:Y:S02]  /*88f0*/  LOP3.LUT R3, R0.reuse, 0x40, RZ, 0xc0, !PT ;  /* 0x0000004000037812 */ /* 0x050fe400078ec0ff */
[----:B------:R-:W-:Y:S02]  /*8900*/  LOP3.LUT R0, R0, 0x80, RZ, 0xc0, !PT ;  /* 0x0000008000007812 */ /* 0x000fe400078ec0ff */
[----:B------:R-:W-:-:S02]  /*8910*/  LOP3.LUT R3, R3, 0x8, R2, 0xf8, !PT ;  /* 0x0000000803037812 */ /* 0x000fc400078ef802 */
[----:B------:R-:W-:Y:S02]  /*8920*/  SHF.L.U32 R2, R4, 0x1, RZ ;  /* 0x0000000104027819 */ /* 0x000fe400000006ff */
[----:B------:R-:W-:Y:S01]  /*8930*/  LEA R0, R17, R0, 0x4 ;  /* 0x0000000011007211 */ /* 0x000fe200078e20ff */
[-C--:B---3--:R-:W-:Y:S01]  /*8940*/  FMUL R6, R108, R49.reuse ;  /* 0x000000316c067220 */ /* 0x088fe20000400000 */
[----:B------:R-:W-:Y:S01]  /*8950*/  LOP3.LUT R3, R3, 0x8, R2, 0x78, !PT ;  /* 0x0000000803037812 */ /* 0x000fe200078e7802 */
[-C--:B------:R-:W-:Y:S01]  /*8960*/  FMUL R7, R26, R49.reuse ;  /* 0x000000311a077220 */ /* 0x080fe20000400000 */
[-C--:B------:R-:W-:Y:S01]  /*8970*/  FMUL R4, R104, R49.reuse ;  /* 0x0000003168047220 */ /* 0x080fe20000400000 */
[-C--:B------:R-:W-:Y:S01]  /*8980*/  FMUL R5, R106, R49.reuse ;  /* 0x000000316a057220 */ /* 0x080fe20000400000 */
[-C--:B------:R-:W-:Y:S01]  /*8990*/  FMUL R2, R110, R49.reuse ;  /* 0x000000316e027220 */ /* 0x080fe20000400000 */
[----:B------:R-:W-:Y:S02]  /*89a0*/  IMAD.IADD R8, R0, 0x1, R3 ;  /* 0x0000000100087824 */ /* 0x000fe400078e0203 */
        /* <DEDUP_REMOVED lines=50> */
[----:B------:R-:W-:Y:S01]  /*8cd0*/  F2FP.BF16.F32.PACK_AB R6, R7, R6 ;  /* 0x000000060706723e */ /* 0x000fe200000010ff */
[----:B------:R-:W-:Y:S01]  /*8ce0*/  FMUL R49, R62, R49 ;  /* 0x000000313e317220 */ /* 0x000fe20000400000 */
[----:B------:R-:W-:-:S02]  /*8cf0*/  F2FP.BF16.F32.PACK_AB R4, R3, R4 ;  /* 0x000000040304723e */ /* 0x000fc400000010ff */
[----:B------:R-:W-:Y:S02]  /*8d00*/  F2FP.BF16.F32.PACK_AB R5, R0, R5 ;  /* 0x000000050005723e */ /* 0x000fe400000010ff */
[----:B------:R-:W-:Y:S01]  /*8d10*/  F2FP.BF16.F32.PACK_AB R7, R9, R2 ;  /* 0x000000020907723e */ /* 0x000fe200000010ff */
[----:B------:R-:W-:Y:S06]  /*8d20*/  @P0 BRA `(.L_x_64) ;  /* 0x0000000000040947 */ /* 0x000fec0003800000 */
[----:B------:R-:W-:-:S04]  /*8d30*/  DEPBAR.LE SB0, 0x1 ;  /* 0x000080400000791a */ /* 0x000fc80000000000 */
.L_x_64:
[----:B------:R-:W-:Y:S05]  /*8d40*/  WARPSYNC.ALL ;  /* 0x0000000000007948 */ /* 0x000fea0003800000 */
[----:B------:R-:W-:Y:S01]  /*8d50*/  BAR.SYNC.DEFER_BLOCKING 0x1, 0x80 ;  /* 0x0042000000007b1d */ /* 0x000fe20000010000 */
[C---:B------:R-:W-:Y:S02]  /*8d60*/  LEA R22, R8.reuse, R22, 0x1 ;  /* 0x0000001608167211 */ /* 0x040fe400078e08ff */
[----:B------:R-:W-:Y:S02]  /*8d70*/  LEA R8, R8, R19, 0x1 ;  /* 0x0000001308087211 */ /* 0x000fe400078e08ff */
[----:B------:R-:W-:Y:S01]  /*8d80*/  F2FP.BF16.F32.PACK_AB R52, R10, R11 ;  /* 0x0000000b0a34723e */ /* 0x000fe200000010ff */
[----:B------:R-:W-:Y:S01]  /*8d90*/  BSSY B0, `(.L_x_65) ;  /* 0x0000018000007945 */ /* 0x000fe20003800000 */
[----:B------:R-:W-:-:S02]  /*8da0*/  F2FP.BF16.F32.PACK_AB R53, R12, R13 ;  /* 0x0000000d0c35723e */ /* 0x000fc400000010ff */
[----:B------:R-:W-:Y:S02]  /*8db0*/  F2FP.BF16.F32.PACK_AB R54, R14, R15 ;  /* 0x0000000f0e36723e */ /* 0x000fe400000010ff */
[----:B------:R-:W-:Y:S01]  /*8dc0*/  F2FP.BF16.F32.PACK_AB R55, R16, R17 ;  /* 0x000000111037723e */ /* 0x000fe200000010ff */
[----:B------:R1:W-:Y:S01]  /*8dd0*/  STSM.16.M88.4 [R8+-0x1100], R4 ;  /* 0xffef000408007844 */ /* 0x0003e20000000200 */
[----:B------:R-:W-:Y:S01]  /*8de0*/  @!PT LDS RZ, [RZ] ;  /* 0x00000000fffff984 */ /* 0x000fe20000000800 */
[----:B------:R-:W-:Y:S01]  /*8df0*/  @!PT LDS RZ, [RZ] ;  /* 0x00000000fffff984 */ /* 0x000fe20000000800 */
[----:B------:R-:W-:Y:S01]  /*8e00*/  @!PT LDS RZ, [RZ] ;  /* 0x00000000fffff984 */ /* 0x000fe20000000800 */
[----:B------:R-:W-:Y:S01]  /*8e10*/  @!PT LDS RZ, [RZ] ;  /* 0x00000000fffff984 */ /* 0x000fe20000000800 */
[----:B------:R2:W-:Y:S06]  /*8e20*/  MEMBAR.ALL.CTA ;  /* 0x0000000000007992 */ /* 0x0005ec0000008000 */
[----:B--2---:R-:W2:Y:S02]  /*8e30*/  FENCE.VIEW.ASYNC.S ;  /* 0x00000000000073c6 */ /* 0x004ea40000000000 */
[----:B--2---:R-:W-:Y:S06]  /*8e40*/  BAR.SYNC.DEFER_BLOCKING 0x1, 0x80 ;  /* 0x0042000000007b1d */ /* 0x004fec0000010000 */
[----:B------:R-:W-:Y:S05]  /*8e50*/  @P0 BRA `(.L_x_66) ;  /* 0x00000000002c0947 */ /* 0x000fea0003800000 */
[----:B------:R-:W-:Y:S01]  /*8e60*/  S2UR UR44, SR_CTAID.Z ;  /* 0x00000000002c79c3 */ /* 0x000fe20000002700 */
[----:B------:R-:W-:Y:S01]  /*8e70*/  R2UR UR40, R19 ;  /* 0x00000000132872ca */ /* 0x000fe200000e0000 */
[----:B------:R-:W-:Y:S01]  /*8e80*/  ULDC.64 UR4, c[0x0][0x198] ;  /* 0x0000660000047ab9 */ /* 0x000fe20000000a00 */
[----:B------:R-:W-:Y:S01]  /*8e90*/  UMOV UR41, URZ ;  /* 0x0000003f00297c82 */ /* 0x000fe20008000000 */
[----:B------:R-:W-:-:S04]  /*8ea0*/  UIADD3 UR4, UP0, UR4, 0x670, URZ ;  /* 0x0000067004047890 */ /* 0x000fc8000ff1e03f */
[----:B------:R-:W2:Y:S01]  /*8eb0*/  S2UR UR43, SR_CTAID.Y ;  /* 0x00000000002b79c3 */ /* 0x000ea20000002600 */
[----:B------:R-:W-:-:S05]  /*8ec0*/  UIADD3.X UR5, URZ, UR5, URZ, UP0, !UPT ;  /* 0x000000053f057290 */ /* 0x000fca00087fe43f */
[----:B------:R-:W-:-:S09]  /*8ed0*/  UIADD3 UR40, UR40, -0x1100, URZ ;  /* 0xffffef0028287890 */ /* 0x000fd2000fffe03f */
[----:B--2---:R2:W-:Y:S01]  /*8ee0*/  UTMASTG.4D [UR40], [UR4] ;  /* 0x00000028040073b5 */ /* 0x0045e20008018000 */
[----:B------:R0:W-:Y:S01]  /*8ef0*/  UTMACMDFLUSH ;  /* 0x00000000000079b7 */ /* 0x0001e20000000000 */
[----:B--2---:R-:W-:-:S04]  /*8f00*/  DEPBAR.LE SB0, 0x1 ;  /* 0x000080400000791a */ /* 0x004fc80000000000 */
.L_x_66:
[----:B------:R-:W-:Y:S05]  /*8f10*/  BSYNC B0 ;  /* 0x0000000000007941 */ /* 0x000fea0003800000 */
.L_x_65:
[----:B------:R-:W-:Y:S01]  /*8f20*/  BAR.SYNC.DEFER_BLOCKING 0x1, 0x80 ;  /* 0x0042000000007b1d */ /* 0x000fe20000010000 */
[----:B-1----:R-:W-:Y:S02]  /*8f30*/  F2FP.BF16.F32.PACK_AB R4, R18, R21 ;  /* 0x000000151204723e */ /* 0x002fe400000010ff */
[----:B------:R-:W-:Y:S02]  /*8f40*/  F2FP.BF16.F32.PACK_AB R5, R20, R23 ;  /* 0x000000171405723e */ /* 0x000fe400000010ff */
[----:B------:R-:W-:Y:S01]  /*8f50*/  F2FP.BF16.F32.PACK_AB R6, R24, R25 ;  /* 0x000000191806723e */ /* 0x000fe200000010ff */
[----:B------:R-:W-:Y:S01]  /*8f60*/  BSSY B0, `(.L_x_67) ;  /* 0x0000016000007945 */ /* 0x000fe20003800000 */
[----:B------:R-:W-:Y:S01]  /*8f70*/  F2FP.BF16.F32.PACK_AB R7, R26, R27 ;  /* 0x0000001b1a07723e */ /* 0x000fe200000010ff */
[----:B------:R1:W-:Y:S01]  /*8f80*/  STSM.16.M88.4 [R22+0x800], R52 ;  /* 0x0008003416007844 */ /* 0x0003e20000000200 */
        /* <DEDUP_REMOVED lines=11> */
[----:B------:R-:W-:Y:S01]  /*9040*/  UMOV UR41, 0x10 ;  /* 0x0000001000297882 */ /* 0x000fe20000000000 */
[----:B------:R-:W-:-:S04]  /*9050*/  UIADD3 UR4, UP0, UR4, 0x670, URZ ;  /* 0x0000067004047890 */ /* 0x000fc8000ff1e03f */
[----:B------:R-:W2:Y:S01]  /*9060*/  S2UR UR43, SR_CTAID.Y ;  /* 0x00000000002b79c3 */ /* 0x000ea20000002600 */
[----:B------:R-:W-:-:S05]  /*9070*/  UIADD3.X UR5, URZ, UR5, URZ, UP0, !UPT ;  /* 0x000000053f057290 */ /* 0x000fca00087fe43f */
[----:B------:R-:W-:-:S09]  /*9080*/  UIADD3 UR40, UR40, -0x900, URZ ;  /* 0xfffff70028287890 */ /* 0x000fd2000fffe03f */
[----:B--2---:R2:W-:Y:S01]  /*9090*/  UTMASTG.4D [UR40], [UR4] ;  /* 0x00000028040073b5 */ /* 0x0045e20008018000 */
[----:B------:R0:W-:Y:S01]  /*90a0*/  UTMACMDFLUSH ;  /* 0x00000000000079b7 */ /* 0x0001e20000000000 */
[----:B--2---:R-:W-:-:S04]  /*90b0*/  DEPBAR.LE SB0, 0x1 ;  /* 0x000080400000791a */ /* 0x004fc80000000000 */
.L_x_68:
[----:B------:R-:W-:Y:S05]  /*90c0*/  BSYNC B0 ;  /* 0x0000000000007941 */ /* 0x000fea0003800000 */
.L_x_67:
[----:B------:R-:W-:Y:S01]  /*90d0*/  BAR.SYNC.DEFER_BLOCKING 0x1, 0x80 ;  /* 0x0042000000007b1d */ /* 0x000fe20000010000 */
[----:B------:R-:W-:Y:S02]  /*90e0*/  F2FP.BF16.F32.PACK_AB R28, R28, R29 ;  /* 0x0000001d1c1c723e */ /* 0x000fe400000010ff */
[----:B------:R-:W-:Y:S02]  /*90f0*/  F2FP.BF16.F32.PACK_AB R29, R30, R31 ;  /* 0x0000001f1e1d723e */ /* 0x000fe400000010ff */
[----:B------:R-:W-:Y:S01]  /*9100*/  F2FP.BF16.F32.PACK_AB R30, R32, R33 ;  /* 0x00000021201e723e */ /* 0x000fe200000010ff */
[----:B------:R-:W-:Y:S01]  /*9110*/  BSSY B0, `(.L_x_69) ;  /* 0x0000017000007945 */ /* 0x000fe20003800000 */
[----:B------:R-:W-:Y:S01]  /*9120*/  F2FP.BF16.F32.PACK_AB R31, R34, R35 ;  /* 0x00000023221f723e */ /* 0x000fe200000010ff */
[----:B------:R2:W-:Y:S01]  /*9130*/  STSM.16.M88.4 [R22], R4 ;  /* 0x0000000416007844 */ /* 0x0005e20000000200 */
[----:B------:R-:W-:Y:S01]  /*9140*/  @!PT LDS RZ, [RZ] ;  /* 0x00000000fffff984 */ /* 0x000fe20000000800 */
[----:B------:R-:W-:Y:S01]  /*9150*/  @!PT LDS RZ, [RZ] ;  /* 0x00000000fffff984 */ /* 0x000fe20000000800 */
[----:B------:R-:W-:Y:S01]  /*9160*/  @!PT LDS RZ, [RZ] ;  /* 0x00000000fffff984 */ /* 0x000fe20000000800 */
[----:B------:R-:W-:Y:S01]  /*9170*/  @!PT LDS RZ, [RZ] ;  /* 0x00000000fffff984 */ /* 0x000fe20000000800 */
[----:B------:R3:W-:Y:S06]  /*9180*/  MEMBAR.ALL.CTA ;  /* 0x0000000000007992 */ /* 0x0007ec0000008000 */
[----:B---3--:R-:W3:Y:S02]  /*9190*/  FENCE.VIEW.ASYNC.S ;  /* 0x00000000000073c6 */ /* 0x008ee40000000000 */
[----:B---3--:R-:W-:Y:S06]  /*91a0*/  BAR.SYNC.DEFER_BLOCKING 0x1, 0x80 ;  /* 0x0042000000007b1d */ /* 0x008fec0000010000 */
[----:B------:R-:W-:Y:S05]  /*91b0*/  @P0 BRA `(.L_x_70) ;  /* 0x0000000000300947 */ /* 0x000fea0003800000 */
[----:B------:R-:W-:Y:S01]  /*91c0*/  S2UR UR12, SR_CTAID.Z ;  /* 0x00000000000c79c3 */ /* 0x000fe20000002700 */
[----:B------:R-:W-:Y:S01]  /*91d0*/  R2UR UR8, R19 ;  /* 0x00000000130872ca */ /* 0x000fe200000e0000 */
[----:B------:R-:W-:Y:S01]  /*91e0*/  ULDC.64 UR4, c[0x0][0x198] ;  /* 0x0000660000047ab9 */ /* 0x000fe20000000a00 */
[----:B------:R-:W-:Y:S01]  /*91f0*/  UMOV UR9, 0x20 ;  /* 0x0000002000097882 */ /* 0x000fe20000000000 */
[----:B------:R-:W-:Y:S01]  /*9200*/  UIADD3 UR4, UP0, UR4, 0x670, URZ ;  /* 0x0000067004047890 */ /* 0x000fe2000ff1e03f */
[----:B------:R-:W-:-:S03]  /*9210*/  UMOV UR10, UR42 ;  /* 0x0000002a000a7c82 */ /* 0x000fc60008000000 */
[----:B------:R-:W3:Y:S01]  /*9220*/  S2UR UR11, SR_CTAID.Y ;  /* 0x00000000000b79c3 */ /* 0x000ee20000002600 */
[----:B------:R-:W-:-:S05]  /*9230*/  UIADD3.X UR5, URZ, UR5, URZ, UP0, !UPT ;  /* 0x000000053f057290 */ /* 0x000fca00087fe43f */
[----:B------:R-:W-:-:S09]  /*9240*/  UIADD3 UR8, UR8, -0x1100, URZ ;  /* 0xffffef0008087890 */ /* 0x000fd2000fffe03f */
[----:B---3--:R3:W-:Y:S01]  /*9250*/  UTMASTG.4D [UR8], [UR4] ;  /* 0x00000008040073b5 */ /* 0x0087e20008018000 */
[----:B------:R0:W-:Y:S01]  /*9260*/  UTMACMDFLUSH ;  /* 0x00000000000079b7 */ /* 0x0001e20000000000 */
[----:B---3--:R-:W-:-:S04]  /*9270*/  DEPBAR.LE SB0, 0x1 ;  /* 0x000080400000791a */ /* 0x008fc80000000000 */
.L_x_70:
[----:B------:R-:W-:Y:S05]  /*9280*/  BSYNC B0 ;  /* 0x0000000000007941 */ /* 0x000fea0003800000 */
.L_x_69:
[----:B------:R-:W-:Y:S01]  /*9290*/  BAR.SYNC.DEFER_BLOCKING 0x1, 0x80 ;  /* 0x0042000000007b1d */ /* 0x000fe20000010000 */
[----:B------:R-:W-:Y:S02]  /*92a0*/  F2FP.BF16.F32.PACK_AB R36, R36, R37 ;  /* 0x000000252424723e */ /* 0x000fe400000010ff */
        /* <DEDUP_REMOVED lines=10> */
[----:B----4-:R-:W4:Y:S02]  /*9350*/  FENCE.VIEW.ASYNC.S ;  /* 0x00000000000073c6 */ /* 0x010f240000000000 */
[----:B----4-:R-:W-:Y:S06]  /*9360*/  BAR.SYNC.DEFER_BLOCKING 0x1, 0x80 ;  /* 0x0042000000007b1d */ /* 0x010fec0000010000 */
[----:B------:R-:W-:Y:S05]  /*9370*/  @P0 BRA `(.L_x_72) ;  /* 0x0000000000300947 */ /* 0x000fea0003800000 */
[----:B------:R-:W-:Y:S01]  /*9380*/  S2UR UR12, SR_CTAID.Z ;  /* 0x00000000000c79c3 */ /* 0x000fe20000002700 */
[----:B------:R-:W-:Y:S01]  /*9390*/  R2UR UR8, R19 ;  /* 0x00000000130872ca */ /* 0x000fe200000e0000 */
[----:B------:R-:W-:Y:S01]  /*93a0*/  ULDC.64 UR4, c[0x0][0x198] ;  /* 0x0000660000047ab9 */ /* 0x000fe20000000a00 */
[----:B------:R-:W-:Y:S01]  /*93b0*/  UMOV UR9, 0x30 ;  /* 0x0000003000097882 */ /* 0x000fe20000000000 */
[----:B------:R-:W-:Y:S01]  /*93c0*/  UIADD3 UR4, UP0, UR4, 0x670, URZ ;  /* 0x0000067004047890 */ /* 0x000fe2000ff1e03f */
[----:B------:R-:W-:-:S03]  /*93d0*/  UMOV UR10, UR42 ;  /* 0x0000002a000a7c82 */ /* 0x000fc60008000000 */
[----:B------:R-:W4:Y:S01]  /*93e0*/  S2UR UR11, SR_CTAID.Y ;  /* 0x00000000000b79c3 */ /* 0x000f220000002600 */
[----:B------:R-:W-:-:S05]  /*93f0*/  UIADD3.X UR5, URZ, UR5, URZ, UP0, !UPT ;  /* 0x000000053f057290 */ /* 0x000fca00087fe43f */
[----:B------:R-:W-:-:S09]  /*9400*/  UIADD3 UR8, UR8, -0x900, URZ ;  /* 0xfffff70008087890 */ /* 0x000fd2000fffe03f */
[----:B----4-:R4:W-:Y:S01]  /*9410*/  UTMASTG.4D [UR8], [UR4] ;  /* 0x00000008040073b5 */ /* 0x0109e20008018000 */
[----:B------:R0:W-:Y:S01]  /*9420*/  UTMACMDFLUSH ;  /* 0x00000000000079b7 */ /* 0x0001e20000000000 */
[----:B----4-:R-:W-:-:S04]  /*9430*/  DEPBAR.LE SB0, 0x1 ;  /* 0x000080400000791a */ /* 0x010fc80000000000 */
.L_x_72:
[----:B------:R-:W-:Y:S05]  /*9440*/  BSYNC B0 ;  /* 0x0000000000007941 */ /* 0x000fea0003800000 */
.L_x_71:
        /* <DEDUP_REMOVED lines=12> */
[----:B-----5:R-:W5:Y:S02]  /*9510*/  FENCE.VIEW.ASYNC.S ;  /* 0x00000000000073c6 */ /* 0x020f640000000000 */
[----:B-----5:R-:W-:Y:S06]  /*9520*/  BAR.SYNC.DEFER_BLOCKING 0x1, 0x80 ;  /* 0x0042000000007b1d */ /* 0x020fec0000010000 */
[----:B------:R-:W-:Y:S05]  /*9530*/  @P0 BRA `(.L_x_74) ;  /* 0x0000000000300947 */ /* 0x000fea0003800000 */
[----:B------:R-:W-:Y:S01]  /*9540*/  S2UR UR12, SR_CTAID.Z ;  /* 0x00000000000c79c3 */ /* 0x000fe20000002700 */
[----:B------:R-:W-:Y:S01]  /*9550*/  R2UR UR8, R19 ;  /* 0x00000000130872ca */ /* 0x000fe200000e0000 */
[----:B------:R-:W-:Y:S01]  /*9560*/  ULDC.64 UR4, c[0x0][0x198] ;  /* 0x0000660000047ab9 */ /* 0x000fe20000000a00 */
[----:B------:R-:W-:Y:S01]  /*9570*/  UMOV UR9, 0x40 ;  /* 0x0000004000097882 */ /* 0x000fe20000000000 */
[----:B------:R-:W-:Y:S01]  /*9580*/  UIADD3 UR4, UP0, UR4, 0x670, URZ ;  /* 0x0000067004047890 */ /* 0x000fe2000ff1e03f */
[----:B------:R-:W-:-:S03]  /*9590*/  UMOV UR10, UR42 ;  /* 0x0000002a000a7c82 */ /* 0x000fc60008000000 */
[----:B------:R-:W5:Y:S01]  /*95a0*/  S2UR UR11, SR_CTAID.Y ;  /* 0x00000000000b79c3 */ /* 0x000f620000002600 */
[----:B------:R-:W-:-:S05]  /*95b0*/  UIADD3.X UR5, URZ, UR5, URZ, UP0, !UPT ;  /* 0x000000053f057290 */ /* 0x000fca00087fe43f */
[----:B------:R-:W-:-:S09]  /*95c0*/  UIADD3 UR8, UR8, -0x1100, URZ ;  /* 0xffffef0008087890 */ /* 0x000fd2000fffe03f */
[----:B-----5:R1:W-:Y:S01]  /*95d0*/  UTMASTG.4D [UR8], [UR4] ;  /* 0x00000008040073b5 */ /* 0x0203e20008018000 */
[----:B------:R0:W-:Y:S01]  /*95e0*/  UTMACMDFLUSH ;  /* 0x00000000000079b7 */ /* 0x0001e20000000000 */
[----:B-1----:R-:W-:-:S04]  /*95f0*/  DEPBAR.LE SB0, 0x1 ;  /* 0x000080400000791a */ /* 0x002fc80000000000 */
.L_x_74:
[----:B------:R-:W-:Y:S05]  /*9600*/  BSYNC B0 ;  /* 0x0000000000007941 */ /* 0x000fea0003800000 */
.L_x_73:
        /* <DEDUP_REMOVED lines=27> */
.L_x_76:
[----:B------:R-:W-:Y:S05]  /*97c0*/  BSYNC B0 ;  /* 0x0000000000007941 */ /* 0x000fea0003800000 */
.L_x_75:
[----:B------:R-:W-:Y:S06]  /*97d0*/  BAR.SYNC.DEFER_BLOCKING 0x1, 0x80 ;  /* 0x0042000000007b1d */ /* 0x000fec0000010000 */
[----:B------:R-:W-:Y:S01]  /*97e0*/  BSSY B0, `(.L_x_77) ;  /* 0x0000015000007945 */ /* 0x000fe20003800000 */
        /* <DEDUP_REMOVED lines=18> */
[----:B-----5:R1:W-:Y:S02]  /*9910*/  UTMASTG.4D [UR8], [UR4] ;  /* 0x00000008040073b5 */ /* 0x0203e40008018000 */
[----:B-1----:R0:W-:Y:S02]  /*9920*/  UTMACMDFLUSH ;  /* 0x00000000000079b7 */ /* 0x0021e40000000000 */
.L_x_78:
[----:B------:R-:W-:Y:S05]  /*9930*/  BSYNC B0 ;  /* 0x0000000000007941 */ /* 0x000fea0003800000 */
.L_x_77:
[----:B------:R-:W-:Y:S01]  /*9940*/  UIADD3 UR37, UR37, -0x1, URZ ;  /* 0xffffffff25257890 */ /* 0x000fe2000fffe03f */
[----:B------:R-:W-:-:S04]  /*9950*/  DEPBAR.LE SB0, 0x0 ;  /* 0x000080000000791a */ /* 0x000fc80000000000 */
[----:B------:R-:W-:-:S04]  /*9960*/  USHF.L.U32 UR4, UR37, 0x3, URZ ;  /* 0x0000000325047899 */ /* 0x000fc8000800063f */
[----:B------:R-:W-:-:S04]  /*9970*/  ULOP3.LUT UR4, UR4, 0x8, URZ, 0xe2, !UPT ;  /* 0x0000000804047892 */ /* 0x000fc8000f8ee23f */
[----:B------:R-:W-:-:S06]  /*9980*/  ULOP3.LUT UR4, UR4, 0x18, URZ, 0x3c, !UPT ;  /* 0x0000001804047892 */ /* 0x000fcc000f8e3c3f */
[----:B------:R-:W-:-:S04]  /*9990*/  MOV R0, UR4 ;  /* 0x0000000400007c02 */ /* 0x000fc80008000f00 */
[----:B------:R-:W-:Y:S01]  /*99a0*/  SYNCS.ARRIVE.TRANS64.A1T0 RZ, [R0+UR36+0x18890], RZ ;  /* 0x018890ff00ff79a7 */ /* 0x000fe20008100024 */
[----:B------:R-:W-:Y:S05]  /*99b0*/  EXIT ;  /* 0x000000000000794d */ /* 0x000fea0003800000 */
.L_x_6:
[----:B------:R-:W-:-:S08]  /*99c0*/  UISETP.NE.AND UP0, UPT, UR5, 0x1, UPT ;  /* 0x000000010500788c */ /* 0x000fd0000bf05270 */
[----:B------:R-:W1:-:S00]  /*99d0*/  USETMAXREG.DEALLOC.CTAPOOL 0x18 ;  /* 0x00000018000079c8 */ /* 0x000e4000080e0500 */
[----:B------:R-:W-:-:S13]  /*99e0*/  PLOP3.LUT P0, PT, PT, PT, UP0, 0x80, 0x0 ;  /* 0x000000000000781c */ /* 0x000fda0003f0f008 */
[----:B------:R-:W-:Y:S05]  /*99f0*/  @P0 EXIT ;  /* 0x000000000000094d */ /* 0x000fea0003800000 */
[----:B------:R-:W2:Y:S01]  /*9a00*/  S2UR UR11, SR_CTAID.X ;  /* 0x00000000000b79c3 */ /* 0x000ea20000002500 */
[----:B------:R-:W-:Y:S01]  /*9a10*/  ELECT P3, URZ, PT ;  /* 0x00000000003f782f */ /* 0x000fe20003860000 */
[----:B------:R-:W-:Y:S01]  /*9a20*/  BSSY B0, `(.L_x_79) ;  /* 0x000004d000007945 */ /* 0x000fe20003800000 */
[----:B-1----:R-:W-:Y:S01]  /*9a30*/  IMAD.MOV.U32 R2, RZ, RZ, RZ ;  /* 0x000000ffff027224 */ /* 0x002fe200078e00ff */
[----:B------:R-:W-:Y:S02]  /*9a40*/  MOV R8, RZ ;  /* 0x000000ff00087202 */ /* 0x000fe40000000f00 */
[----:B------:R-:W-:Y:S02]  /*9a50*/  MOV R4, RZ ;  /* 0x000000ff00047202 */ /* 0x000fe40000000f00 */
[----:B------:R-:W1:Y:S08]  /*9a60*/  S2UR UR60, SR_CTAID.Y ;  /* 0x00000000003c79c3 */ /* 0x000e700000002600 */
[----:B------:R-:W3:Y:S01]  /*9a70*/  S2UR UR61, SR_CTAID.Z ;  /* 0x00000000003d79c3 */ /* 0x000ee20000002700 */
[----:B--2---:R-:W-:Y:S01]  /*9a80*/  USHF.L.U32 UR11, UR11, 0x7, URZ ;  /* 0x000000070b0b7899 */ /* 0x004fe2000800063f */
[----:B------:R-:W-:Y:S11]  /*9a90*/  @!P3 BRA `(.L_x_80) ;  /* 0x000000040014b947 */ /* 0x000ff60003800000 */
[----:B------:R-:W2:Y:S01]  /*9aa0*/  S2R R4, SR_CgaCtaId ;  /* 0x0000000000047919 */ /* 0x000ea20000008800 */
[----:B------:R-:W-:Y:S02]  /*9ab0*/  MOV R3, 0x400 ;  /* 0x0000040000037802 */ /* 0x000fe40000000f00 */
[----:B------:R-:W-:Y:S02]  /*9ac0*/  MOV R5, 0x1 ;  /* 0x0000000100057802 */ /* 0x000fe40000000f00 */
[----:B--2---:R-:W-:Y:S02]  /*9ad0*/  LEA R4, R4, R3, 0x18 ;  /* 0x0000000304047211 */ /* 0x004fe400078ec0ff */
[----:B------:R-:W-:-:S04]  /*9ae0*/  SHF.L.U32 R3, R5, 0x1f, RZ ;  /* 0x0000001f05037819 */ /* 0x000fc800000006ff */
[----:B------:R-:W2:Y:S02]  /*9af0*/  SYNCS.PHASECHK.TRANS64.TRYWAIT P0, [R4+URZ+0x18860], R3 ;  /* 0x01886003040075a7 */ /* 0x000ea4000800017f */
[----:B--2---:R-:W-:Y:S05]  /*9b00*/  @!P0 BRA `(.L_x_81) ;  /* 0x0000002000188947 */ /* 0x004fea0003800000 */
.L_x_118:
[----:B------:R-:W-:Y:S01]  /*9b10*/  ULOP3.LUT UR5, UR4, 0x2, URZ, 0xfc, !UPT ;  /* 0x0000000204057892 */ /* 0x000fe2000f8efc3f */
[----:B--2---:R-:W-:-:S03]  /*9b20*/  @P2 IMAD.MOV.U32 R3, RZ, RZ, 0x3800 ;  /* 0x00003800ff032424 */ /* 0x004fc600078e00ff */
[----:B------:R-:W-:Y:S01]  /*9b30*/  UPRMT UR5, UR5, 0x9910, URZ ;  /* 0x0000991005057896 */ /* 0x000fe2000800003f */
[----:B------:R2:W-:Y:S03]  /*9b40*/  @P2 SYNCS.ARRIVE.TRANS64 RZ, [R4+URZ+0x18850], R3 ;  /* 0x0188500304ff29a7 */ /* 0x0005e6000800003f */
[----:B------:R-:W-:-:S06]  /*9b50*/  UISETP.NE.AND UP0, UPT, UR5, 0x2, UPT ;  /* 0x000000020500788c */ /* 0x000fcc000bf05270 */
[----:B------:R-:W-:-:S13]  /*9b60*/  PLOP3.LUT P0, PT, PT, PT, UP0, 0x80, 0x0 ;  /* 0x000000000000781c */ /* 0x000fda0003f0f008 */
[----:B--2---:R-:W-:Y:S05]  /*9b70*/  @P0 BRA `(.L_x_82) ;  /* 0x0000000000040947 */ /* 0x004fea0003800000 */
[----:B-1-3--:R-:W-:Y:S01]  /*9b80*/  BPT.TRAP 0x1 ;  /* 0x000000040000795c */ /* 0x00afe20000300000 */
.L_x_82:
[----:B------:R-:W-:-:S04]  /*9b90*/  LOP3.LUT P0, RZ, R0, 0x1f, RZ, 0xc0, !PT ;  /* 0x0000001f00ff7812 */ /* 0x000fc8000780c0ff */
[----:B------:R-:W-:-:S13]  /*9ba0*/  PLOP3.LUT P0, PT, P0, P2, PT, 0x2a, 0x0 ;  /* 0x000000000000781c */ /* 0x000fda0000704572 */
[----:B------:R-:W-:Y:S05]  /*9bb0*/  @P0 BRA `(.L_x_83) ;  /* 0x0000000000040947 */ /* 0x000fea0003800000 */
[----:B-1-3--:R-:W-:Y:S01]  /*9bc0*/  BPT.TRAP 0x1 ;  /* 0x000000040000795c */ /* 0x00afe20000300000 */
.L_x_83:
[----:B------:R-:W-:Y:S01]  /*9bd0*/  R2UR UR8, R4 ;  /* 0x00000000040872ca */ /* 0x000fe200000e0000 */
[----:B------:R-:W-:Y:S01]  /*9be0*/  ULDC.64 UR6, c[0x0][0x198] ;  /* 0x0000660000067ab9 */ /* 0x000fe20000000a00 */
[----:B------:R-:W-:Y:S01]  /*9bf0*/  UMOV UR14, 0x0 ;  /* 0x00000000000e7882 */ /* 0x000fe20000000000 */
[----:B------:R-:W-:Y:S01]  /*9c00*/  UIADD3 UR6, UP0, UR6, 0xf0, URZ ;  /* 0x000000f006067890 */ /* 0x000fe2000ff1e03f */
[----:B------:R-:W-:Y:S01]  /*9c10*/  MOV R8, 0x40 ;  /* 0x0000004000087802 */ /* 0x000fe20000000f00 */
[----:B------:R-:W-:Y:S01]  /*9c20*/  UMOV UR15, 0x10000000 ;  /* 0x10000000000f7882 */ /* 0x000fe20000000000 */
[----:B------:R-:W-:Y:S01]  /*9c30*/  UMOV UR10, URZ ;  /* 0x0000003f000a7c82 */ /* 0x000fe20008000000 */
[----:B------:R-:W-:Y:S01]  /*9c40*/  UIADD3.X UR7, URZ, UR7, URZ, UP0, !UPT ;  /* 0x000000073f077290 */ /* 0x000fe200087fe43f */
[----:B------:R-:W-:Y:S01]  /*9c50*/  MOV R4, 0x1 ;  /* 0x0000000100047802 */ /* 0x000fe20000000f00 */
[----:B-1----:R-:W-:Y:S01]  /*9c60*/  UMOV UR12, UR60 ;  /* 0x0000003c000c7c82 */ /* 0x002fe20008000000 */
[----:B---3--:R-:W-:Y:S01]  /*9c70*/  UMOV UR13, UR61 ;  /* 0x0000003d000d7c82 */ /* 0x008fe20008000000 */
[----:B------:R-:W-:Y:S01]  /*9c80*/  UMOV UR42, 0x10 ;  /* 0x00000010002a7882 */ /* 0x000fe20000000000 */
[----:B------:R-:W-:Y:S01]  /*9c90*/  UMOV UR43, UR11 ;  /* 0x0000000b002b7c82 */ /* 0x000fe20008000000 */
[----:B------:R-:W-:-:S02]  /*9ca0*/  UIADD3 UR9, UR8, 0x18850, URZ ;  /* 0x0001885008097890 */ /* 0x000fc4000fffe03f */
[----:B------:R-:W-:Y:S02]  /*9cb0*/  UIADD3 UR40, UR8, 0x800, URZ ;  /* 0x0000080008287890 */ /* 0x000fe4000fffe03f */
[----:B------:R-:W-:Y:S02]  /*9cc0*/  UIADD3 UR32, UR8, 0x1000, URZ ;  /* 0x0000100008207890 */ /* 0x000fe4000fffe03f */
[----:B------:R-:W-:Y:S02]  /*9cd0*/  UIADD3 UR24, UR8, 0x1800, URZ ;  /* 0x0000180008187890 */ /* 0x000fe4000fffe03f */
[----:B------:R-:W-:Y:S02]  /*9ce0*/  UIADD3 UR16, UR8, 0x2000, URZ ;  /* 0x0000200008107890 */ /* 0x000fe4000fffe03f */
[----:B------:R1:W-:Y:S01]  /*9cf0*/  UTMALDG.4D [UR8], [UR6], desc[UR14] ;  /* 0x00000e08060075b4 */ /* 0x0003e20008019000 */
[----:B------:R-:W-:Y:S01]  /*9d00*/  UIADD3 UR56, UR8, 0x2800, URZ ;  /* 0x0000280008387890 */ /* 0x000fe2000fffe03f */
[----:B------:R-:W-:Y:S01]  /*9d10*/  UMOV UR44, UR60 ;  /* 0x0000003c002c7c82 */ /* 0x000fe20008000000 */
[----:B------:R-:W-:Y:S01]  /*9d20*/  UMOV UR45, UR61 ;  /* 0x0000003d002d7c82 */ /* 0x000fe20008000000 */
[----:B------:R-:W-:Y:S01]  /*9d30*/  UMOV UR41, UR9 ;  /* 0x0000000900297c82 */ /* 0x000fe20008000000 */
[----:B------:R-:W-:Y:S01]  /*9d40*/  UMOV UR34, 0x20 ;  /* 0x0000002000227882 */ /* 0x000fe20000000000 */
[----:B------:R-:W-:Y:S01]  /*9d50*/  UMOV UR35, UR11 ;  /* 0x0000000b00237c82 */ /* 0x000fe20008000000 */
[----:B------:R-:W-:Y:S01]  /*9d60*/  UMOV UR36, UR60 ;  /* 0x0000003c00247c82 */ /* 0x000fe20008000000 */
[----:B------:R-:W-:Y:S01]  /*9d70*/  UMOV UR37, UR61 ;  /* 0x0000003d00257c82 */ /* 0x000fe20008000000 */
[----:B------:R-:W-:Y:S01]  /*9d80*/  UMOV UR33, UR9 ;  /* 0x0000000900217c82 */ /* 0x000fe20008000000 */
[----:B------:R-:W-:Y:S01]  /*9d90*/  UMOV UR26, 0x30 ;  /* 0x00000030001a7882 */ /* 0x000fe20000000000 */
[----:B------:R-:W-:Y:S01]  /*9da0*/  UMOV UR27, UR11 ;  /* 0x0000000b001b7c82 */ /* 0x000fe20008000000 */
[----:B------:R-:W-:Y:S01]  /*9db0*/  UMOV UR28, UR60 ;  /* 0x0000003c001c7c82 */ /* 0x000fe20008000000 */
[----:B------:R-:W-:Y:S01]  /*9dc0*/  UMOV UR29, UR61 ;  /* 0x0000003d001d7c82 */ /* 0x000fe20008000000 */
[----:B------:R2:W-:Y:S01]  /*9dd0*/  UTMALDG.4D [UR40], [UR6], desc[UR14] ;  /* 0x00000e28060075b4 */ /* 0x0005e20008019000 */
[----:B------:R-:W-:Y:S01]  /*9de0*/  UMOV UR25, UR9 ;  /* 0x0000000900197c82 */ /* 0x000fe20008000000 */
[----:B------:R-:W-:Y:S01]  /*9df0*/  UMOV UR18, 0x40 ;  /* 0x0000004000127882 */ /* 0x000fe20000000000 */
[----:B------:R-:W-:Y:S01]  /*9e00*/  UMOV UR19, UR11 ;  /* 0x0000000b00137c82 */ /* 0x000fe20008000000 */
[----:B------:R-:W-:Y:S01]  /*9e10*/  UMOV UR20, UR60 ;  /* 0x0000003c00147c82 */ /* 0x000fe20008000000 */
[----:B------:R-:W-:Y:S01]  /*9e20*/  UMOV UR21, UR61 ;  /* 0x0000003d00157c82 */ /* 0x000fe20008000000 */
[----:B------:R-:W-:Y:S01]  /*9e30*/  UMOV UR17, UR9 ;  /* 0x0000000900117c82 */ /* 0x000fe20008000000 */
[----:B------:R-:W-:Y:S01]  /*9e40*/  UMOV UR58, 0x50 ;  /* 0x00000050003a7882 */ /* 0x000fe20000000000 */
[----:B------:R2:W-:Y:S01]  /*9e50*/  UTMALDG.4D [UR32], [UR6], desc[UR14] ;  /* 0x00000e20060075b4 */ /* 0x0005e20008019000 */
[----:B------:R-:W-:Y:S01]  /*9e60*/  UMOV UR59, UR11 ;  /* 0x0000000b003b7c82 */ /* 0x000fe20008000000 */
[----:B------:R-:W-:Y:S01]  /*9e70*/  UMOV UR57, UR9 ;  /* 0x0000000900397c82 */ /* 0x000fe20008000000 */
[----:B-1----:R-:W-:Y:S01]  /*9e80*/  UIADD3 UR8, UR8, 0x3000, URZ ;  /* 0x0000300008087890 */ /* 0x002fe2000fffe03f */
[----:B------:R-:W-:Y:S01]  /*9e90*/  UMOV UR10, 0x60 ;  /* 0x00000060000a7882 */ /* 0x000fe20000000000 */
[----:B------:R2:W-:Y:S01]  /*9ea0*/  UTMALDG.4D [UR24], [UR6], desc[UR14] ;  /* 0x00000e18060075b4 */ /* 0x0005e20008019000 */
[----:B------:R2:W-:Y:S01]  /*9eb0*/  UTMALDG.4D [UR16], [UR6], desc[UR14] ;  /* 0x00000e10060075b4 */ /* 0x0005e20008019000 */
[----:B------:R2:W-:Y:S05]  /*9ec0*/  UTMALDG.4D [UR56], [UR6], desc[UR14] ;  /* 0x00000e38060075b4 */ /* 0x0005ea0008019000 */
[----:B------:R2:W-:Y:S02]  /*9ed0*/  UTMALDG.4D [UR8], [UR6], desc[UR14] ;  /* 0x00000e08060075b4 */ /* 0x0005e40008019000 */
[----:B--2---:R-:W-:Y:S01]  /*9ee0*/  NOP ;  /* 0x0000000000007918 */ /* 0x004fe20000000000 */
.L_x_80:
[----:B-1-3--:R-:W-:Y:S05]  /*9ef0*/  BSYNC B0 ;  /* 0x0000000000007941 */ /* 0x00afea0003800000 */
.L_x_79:
[----:B------:R-:W1:Y:S01]  /*9f00*/  LDC R3, c[0x0][0x28c] ;  /* 0x0000a300ff037b82 */ /* 0x000e620000000800 */
[----:B------:R-:W-:Y:S01]  /*9f10*/  BSSY B0, `(.L_x_84) ;  /* 0x0000049000007945 */ /* 0x000fe20003800000 */
[----:B-1----:R-:W-:-:S13]  /*9f20*/  ISETP.GT.AND P4, PT, R3, RZ, P3 ;  /* 0x000000ff0300720c */ /* 0x002fda0001f84270 */
[----:B------:R-:W-:Y:S05]  /*9f30*/  @!P4 BRA `(.L_x_85) ;  /* 0x000000040018c947 */ /* 0x000fea0003800000 */
[----:B------:R-:W1:Y:S01]  /*9f40*/  S2R R5, SR_CgaCtaId ;  /* 0x0000000000057919 */ /* 0x000e620000008800 */
[----:B------:R-:W-:-:S04]  /*9f50*/  MOV R2, 0x400 ;  /* 0x0000040000027802 */ /* 0x000fc80000000f00 */
[----:B-1----:R-:W-:Y:S02]  /*9f60*/  LEA R2, R5, R2, 0x18 ;  /* 0x0000000205027211 */ /* 0x002fe400078ec0ff */
[----:B------:R-:W-:-:S04]  /*9f70*/  MOV R5, 0x1 ;  /* 0x0000000100057802 */ /* 0x000fc80000000f00 */
[----:B------:R-:W-:-:S04]  /*9f80*/  SHF.L.U32 R5, R5, 0x1f, RZ ;  /* 0x0000001f05057819 */ /* 0x000fc800000006ff */
[----:B------:R-:W1:Y:S02]  /*9f90*/  SYNCS.PHASECHK.TRANS64.TRYWAIT P0, [R2+URZ+0x18828], R5 ;  /* 0x01882805020075a7 */ /* 0x000e64000800017f */
[----:B-1----:R-:W-:Y:S05]  /*9fa0*/  @!P0 BRA `(.L_x_86) ;  /* 0x0000001c00048947 */ /* 0x002fea0003800000 */
.L_x_119:
[----:B------:R-:W-:Y:S01]  /*9fb0*/  ULOP3.LUT UR5, UR4, 0x2, URZ, 0xfc, !UPT ;  /* 0x0000000204057892 */ /* 0x000fe2000f8efc3f */
[----:B-1----:R-:W-:-:S03]  /*9fc0*/  @P2 IMAD.MOV.U32 R5, RZ, RZ, 0x3800 ;  /* 0x00003800ff052424 */ /* 0x002fc600078e00ff */
[----:B------:R-:W-:Y:S01]  /*9fd0*/  UPRMT UR5, UR5, 0x9910, URZ ;  /* 0x0000991005057896 */ /* 0x000fe2000800003f */
[----:B------:R1:W-:Y:S03]  /*9fe0*/  @P2 SYNCS.ARRIVE.TRANS64 RZ, [R2+URZ+0x18800], R5 ;  /* 0x0188000502ff29a7 */ /* 0x0003e6000800003f */
[----:B------:R-:W-:-:S06]  /*9ff0*/  UISETP.NE.AND UP0, UPT, UR5, 0x2, UPT ;  /* 0x000000020500788c */ /* 0x000fcc000bf05270 */
[----:B------:R-:W-:-:S13]  /*a000*/  PLOP3.LUT P0, PT, PT, PT, UP0, 0x80, 0x0 ;  /* 0x000000000000781c */ /* 0x000fda0003f0f008 */
[----:B-1----:R-:W-:Y:S05]  /*a010*/  @P0 BRA `(.L_x_87) ;  /* 0x0000000000040947 */ /* 0x002fea0003800000 */
[----:B------:R-:W-:Y:S01]  /*a020*/  BPT.TRAP 0x1 ;  /* 0x000000040000795c */ /* 0x000fe20000300000 */
.L_x_87:
[----:B------:R-:W-:-:S04]  /*a030*/  LOP3.LUT P0, RZ, R0, 0x1f, RZ, 0xc0, !PT ;  /* 0x0000001f00ff7812 */ /* 0x000fc8000780c0ff */
[----:B------:R-:W-:-:S13]  /*a040*/  PLOP3.LUT P0, PT, P0, P2, PT, 0x2a, 0x0 ;  /* 0x000000000000781c */ /* 0x000fda0000704572 */
[----:B------:R-:W-:Y:S05]  /*a050*/  @P0 BRA `(.L_x_88) ;  /* 0x0000000000040947 */ /* 0x000fea0003800000 */
[----:B------:R-:W-:Y:S01]  /*a060*/  BPT.TRAP 0x1 ;  /* 0x000000040000795c */ /* 0x000fe20000300000 */
.L_x_88:
        /* <DEDUP_REMOVED lines=8> */
[----:B------:R-:W-:Y:S01]  /*a0f0*/  UMOV UR59, URZ ;  /* 0x0000003f003b7c82 */ /* 0x000fe20008000000 */
[----:B------:R-:W-:Y:S01]  /*a100*/  UMOV UR50, 0x10 ;  /* 0x0000001000327882 */ /* 0x000fe20000000000 */
[----:B------:R-:W-:Y:S01]  /*a110*/  UMOV UR52, UR60 ;  /* 0x0000003c00347c82 */ /* 0x000fe20008000000 */
[----:B------:R-:W-:-:S02]  /*a120*/  UMOV UR53, UR61 ;  /* 0x0000003d00357c82 */ /* 0x000fc40008000000 */
[----:B------:R-:W-:Y:S02]  /*a130*/  UIADD3 UR56, UR5, 0x7000, URZ ;  /* 0x0000700005387890 */ /* 0x000fe4000fffe03f */
[----:B------:R-:W-:Y:S02]  /*a140*/  UIADD3 UR57, UR5, 0x18800, URZ ;  /* 0x0001880005397890 */ /* 0x000fe4000fffe03f */
[----:B------:R-:W-:Y:S02]  /*a150*/  UIADD3 UR48, UR5, 0x7800, URZ ;  /* 0x0000780005307890 */ /* 0x000fe4000fffe03f */
[----:B------:R-:W-:Y:S02]  /*a160*/  UIADD3 UR40, UR5, 0x8000, URZ ;  /* 0x0000800005287890 */ /* 0x000fe4000fffe03f */
[----:B------:R-:W-:Y:S02]  /*a170*/  UIADD3 UR32, UR5, 0x8800, URZ ;  /* 0x0000880005207890 */ /* 0x000fe4000fffe03f */
[----:B------:R-:W-:Y:S01]  /*a180*/  UIADD3 UR24, UR5, 0x9000, URZ ;  /* 0x0000900005187890 */ /* 0x000fe2000fffe03f */
[----:B------:R1:W-:Y:S01]  /*a190*/  UTMALDG.4D [UR56], [UR6], desc[UR8] ;  /* 0x00000838060075b4 */ /* 0x0003e20008019000 */
[----:B------:R-:W-:Y:S01]  /*a1a0*/  UIADD3 UR16, UR5, 0x9800, URZ ;  /* 0x0000980005107890 */ /* 0x000fe2000fffe03f */
        /* <DEDUP_REMOVED lines=10> */
[----:B------:R2:W-:Y:S01]  /*a250*/  UTMALDG.4D [UR48], [UR6], desc[UR8] ;  /* 0x00000830060075b4 */ /* 0x0005e20008019000 */
[----:B------:R-:W-:Y:S01]  /*a260*/  UMOV UR35, UR59 ;  /* 0x0000003b00237c82 */ /* 0x000fe20008000000 */
[----:B------:R-:W-:Y:S01]  /*a270*/  UMOV UR33, UR57 ;  /* 0x0000003900217c82 */ /* 0x000fe20008000000 */
[----:B------:R-:W-:Y:S01]  /*a280*/  UMOV UR26, 0x40 ;  /* 0x00000040001a7882 */ /* 0x000fe20000000000 */
[----:B------:R-:W-:Y:S01]  /*a290*/  UMOV UR28, UR60 ;  /* 0x0000003c001c7c82 */ /* 0x000fe20008000000 */
[----:B------:R-:W-:Y:S01]  /*a2a0*/  UMOV UR29, UR61 ;  /* 0x0000003d001d7c82 */ /* 0x000fe20008000000 */
[----:B------:R-:W-:Y:S01]  /*a2b0*/  UMOV UR27, UR59 ;  /* 0x0000003b001b7c82 */ /* 0x000fe20008000000 */
[----:B------:R-:W-:Y:S01]  /*a2c0*/  UMOV UR25, UR57 ;  /* 0x0000003900197c82 */ /* 0x000fe20008000000 */
[----:B------:R2:W-:Y:S01]  /*a2d0*/  UTMALDG.4D [UR40], [UR6], desc[UR8] ;  /* 0x00000828060075b4 */ /* 0x0005e20008019000 */
[----:B------:R-:W-:Y:S01]  /*a2e0*/  UMOV UR18, 0x50 ;  /* 0x0000005000127882 */ /* 0x000fe20000000000 */
[----:B------:R-:W-:Y:S01]  /*a2f0*/  UMOV UR20, UR60 ;  /* 0x0000003c00147c82 */ /* 0x000fe20008000000 */
[----:B------:R-:W-:Y:S01]  /*a300*/  UMOV UR21, UR61 ;  /* 0x0000003d00157c82 */ /* 0x000fe20008000000 */
[----:B------:R-:W-:Y:S01]  /*a310*/  UMOV UR19, UR59 ;  /* 0x0000003b00137c82 */ /* 0x000fe20008000000 */
[----:B-1----:R-:W-:Y:S01]  /*a320*/  UIADD3 UR56, UR5, 0xa000, URZ ;  /* 0x0000a00005387890 */ /* 0x002fe2000fffe03f */
[----:B------:R-:W-:Y:S01]  /*a330*/  UMOV UR17, UR57 ;  /* 0x0000003900117c82 */ /* 0x000fe20008000000 */
[----:B------:R2:W-:Y:S01]  /*a340*/  UTMALDG.4D [UR32], [UR6], desc[UR8] ;  /* 0x00000820060075b4 */ /* 0x0005e20008019000 */
[----:B------:R-:W-:Y:S01]  /*a350*/  UMOV UR58, 0x60 ;  /* 0x00000060003a7882 */ /* 0x000fe20000000000 */
[----:B------:R2:W-:Y:S01]  /*a360*/  UTMALDG.4D [UR24], [UR6], desc[UR8] ;  /* 0x00000818060075b4 */ /* 0x0005e20008019000 */
[----:B------:R2:W-:Y:S04]  /*a370*/  UTMALDG.4D [UR16], [UR6], desc[UR8] ;  /* 0x00000810060075b4 */ /* 0x0005e80008019000 */
[----:B------:R2:W-:Y:S02]  /*a380*/  UTMALDG.4D [UR56], [UR6], desc[UR8] ;  /* 0x00000838060075b4 */ /* 0x0005e40008019000 */
[----:B--2---:R-:W-:Y:S01]  /*a390*/  NOP ;  /* 0x0000000000007918 */ /* 0x004fe20000000000 */
.L_x_85:
[----:B------:R-:W-:Y:S05]  /*a3a0*/  BSYNC B0 ;  /* 0x0000000000007941 */ /* 0x000fea0003800000 */
.L_x_84:
[----:B------:R-:W-:Y:S04]  /*a3b0*/  BSSY B0, `(.L_x_89) ;  /* 0x000004b000007945 */ /* 0x000fe80003800000 */
[----:B------:R-:W-:Y:S05]  /*a3c0*/  @!P3 BRA `(.L_x_90) ;  /* 0x000000040024b947 */ /* 0x000fea0003800000 */
[----:B------:R-:W1:Y:S01]  /*a3d0*/  S2R R6, SR_CgaCtaId ;  /* 0x0000000000067919 */ /* 0x000e620000008800 */
[----:B------:R-:W-:-:S04]  /*a3e0*/  MOV R5, 0x400 ;  /* 0x0000040000057802 */ /* 0x000fc80000000f00 */
[----:B-1----:R-:W-:Y:S02]  /*a3f0*/  LEA R7, R6, R5, 0x18 ;  /* 0x0000000506077211 */ /* 0x002fe400078ec0ff */
[----:B------:R-:W-:Y:S02]  /*a400*/  MOV R6, 0x1 ;  /* 0x0000000100067802 */ /* 0x000fe40000000f00 */
[----:B------:R-:W-:Y:S02]  /*a410*/  LEA R5, R4, R7, 0x3 ;  /* 0x0000000704057211 */ /* 0x000fe400078e18ff */
[----:B------:R-:W-:-:S04]  /*a420*/  SHF.L.U32 R6, R6, 0x1f, RZ ;  /* 0x0000001f06067819 */ /* 0x000fc800000006ff */
[----:B------:R-:W1:Y:S02]  /*a430*/  SYNCS.PHASECHK.TRANS64.TRYWAIT P0, [R5+URZ+0x18860], R6 ;  /* 0x01886006050075a7 */ /* 0x000e64000800017f */
[----:B-1----:R-:W-:Y:S05]  /*a440*/  @!P0 BRA `(.L_x_91) ;  /* 0x0000001400f08947 */ /* 0x002fea0003800000 */
.L_x_120:
        /* <DEDUP_REMOVED lines=8> */
.L_x_92:
[----:B------:R-:W-:-:S04]  /*a4d0*/  LOP3.LUT P0, RZ, R0, 0x1f, RZ, 0xc0, !PT ;  /* 0x0000001f00ff7812 */ /* 0x000fc8000780c0ff */
[----:B------:R-:W-:-:S13]  /*a4e0*/  PLOP3.LUT P0, PT, P0, P2, PT, 0x2a, 0x0 ;  /* 0x000000000000781c */ /* 0x000fda0000704572 */
[----:B------:R-:W-:Y:S05]  /*a4f0*/  @P0 BRA `(.L_x_93) ;  /* 0x0000000000040947 */ /* 0x000fea0003800000 */
[----:B------:R-:W-:Y:S01]  /*a500*/  BPT.TRAP 0x1 ;  /* 0x000000040000795c */ /* 0x000fe20000300000 */
.L_x_93:
[----:B------:R-:W-:Y:S01]  /*a510*/  R2UR UR48, R4 ;  /* 0x00000000043072ca */ /* 0x000fe200000e0000 */
[----:B------:R-:W-:Y:S01]  /*a520*/  ULDC.64 UR8, c[0x0][0x198] ;  /* 0x0000660000087ab9 */ /* 0x000fe20000000a00 */
[----:B------:R-:W-:Y:S01]  /*a530*/  R2UR UR5, R7 ;  /* 0x00000000070572ca */ /* 0x000fe200000e0000 */
[----:B------:R-:W-:Y:S01]  /*a540*/  UIADD3 UR8, UP0, UR8, 0xf0, URZ ;  /* 0x000000f008087890 */ /* 0x000fe2000ff1e03f */
[----:B------:R-:W-:Y:S01]  /*a550*/  R2UR UR51, R8 ;  /* 0x00000000083372ca */ /* 0x000fe200000e0000 */
[----:B------:R-:W-:Y:S01]  /*a560*/  UMOV UR6, 0x0 ;  /* 0x0000000000067882 */ /* 0x000fe20000000000 */
[----:B------:R-:W-:Y:S01]  /*a570*/  R2UR UR49, R5 ;  /* 0x00000000053172ca */ /* 0x000fe200000e0000 */
[----:B------:R-:W-:Y:S01]  /*a580*/  UIADD3.X UR9, URZ, UR9, URZ, UP0, !UPT ;  /* 0x000000093f097290 */ /* 0x000fe200087fe43f */
[----:B------:R-:W-:Y:S01]  /*a590*/  UMOV UR7, 0x10000000 ;  /* 0x1000000000077882 */ /* 0x000fe20000000000 */
[----:B------:R-:W-:Y:S01]  /*a5a0*/  UMOV UR50, URZ ;  /* 0x0000003f00327c82 */ /* 0x000fe20008000000 */
[----:B------:R-:W-:Y:S01]  /*a5b0*/  UMOV UR52, UR60 ;  /* 0x0000003c00347c82 */ /* 0x000fe20008000000 */
[----:B------:R-:W-:Y:S01]  /*a5c0*/  UMOV UR53, UR61 ;  /* 0x0000003d00357c82 */ /* 0x000fe20008000000 */
[----:B------:R-:W-:Y:S01]  /*a5d0*/  UMOV UR42, 0x10 ;  /* 0x00000010002a7882 */ /* 0x000fe20000000000 */
[----:B------:R-:W-:-:S02]  /*a5e0*/  UMOV UR44, UR60 ;  /* 0x0000003c002c7c82 */ /* 0x000fc40008000000 */
[----:B------:R-:W-:Y:S02]  /*a5f0*/  UIMAD UR48, UR48, 0x3800, UR5 ;  /* 0x00003800303078a4 */ /* 0x000fe4000f8e0205 */
[----:B------:R-:W-:Y:S02]  /*a600*/  UIADD3 UR51, UR11, UR51, URZ ;  /* 0x000000330b337290 */ /* 0x000fe4000fffe03f */
[----:B------:R-:W-:Y:S02]  /*a610*/  UIADD3 UR49, UR49, 0x18850, URZ ;  /* 0x0001885031317890 */ /* 0x000fe4000fffe03f */
[----:B------:R-:W-:Y:S02]  /*a620*/  UIADD3 UR40, UR48, 0x800, URZ ;  /* 0x0000080030287890 */ /* 0x000fe4000fffe03f */
[----:B------:R-:W-:Y:S01]  /*a630*/  UIADD3 UR56, UR48, 0x1000, URZ ;  /* 0x0000100030387890 */ /* 0x000fe2000fffe03f */
[----:B------:R-:W-:Y:S02]  /*a640*/  UMOV UR45, UR61 ;  /* 0x0000003d002d7c82 */ /* 0x000fe40008000000 */
[----:B------:R-:W-:Y:S01]  /*a650*/  UMOV UR41, UR49 ;  /* 0x0000003100297c82 */ /* 0x000fe20008000000 */
[----:B------:R-:W-:Y:S01]  /*a660*/  UMOV UR43, UR51 ;  /* 0x00000033002b7c82 */ /* 0x000fe20008000000 */
[----:B------:R-:W-:Y:S01]  /*a670*/  UMOV UR58, 0x20 ;  /* 0x00000020003a7882 */ /* 0x000fe20000000000 */
[----:B------:R-:W-:Y:S01]  /*a680*/  UMOV UR57, UR49 ;  /* 0x0000003100397c82 */ /* 0x000fe20008000000 */
[----:B------:R-:W-:Y:S01]  /*a690*/  UMOV UR59, UR51 ;  /* 0x00000033003b7c82 */ /* 0x000fe20008000000 */
[----:B------:R-:W-:Y:S01]  /*a6a0*/  UTMALDG.4D [UR48], [UR8], desc[UR6] ;  /* 0x00000630080075b4 */ /* 0x000fe20008019000 */
[----:B------:R-:W-:-:S02]  /*a6b0*/  UIADD3 UR32, UR48, 0x1800, URZ ;  /* 0x0000180030207890 */ /* 0x000fc4000fffe03f */
[----:B------:R-:W-:Y:S02]  /*a6c0*/  UIADD3 UR24, UR48, 0x2000, URZ ;  /* 0x0000200030187890 */ /* 0x000fe4000fffe03f */
[----:B------:R-:W-:Y:S01]  /*a6d0*/  UIADD3 UR16, UR48, 0x2800, URZ ;  /* 0x0000280030107890 */ /* 0x000fe2000fffe03f */
[----:B------:R-:W-:Y:S01]  /*a6e0*/  UMOV UR34, 0x30 ;  /* 0x0000003000227882 */ /* 0x000fe20000000000 */
[----:B------:R-:W-:Y:S01]  /*a6f0*/  UTMALDG.4D [UR40], [UR8], desc[UR6] ;  /* 0x00000628080075b4 */ /* 0x000fe20008019000 */
        /* <DEDUP_REMOVED lines=16> */
[----:B------:R2:W-:Y:S01]  /*a800*/  UTMALDG.4D [UR24], [UR8], desc[UR6] ;  /* 0x00000618080075b4 */ /* 0x0005e20008019000 */
[----:B------:R2:W-:Y:S01]  /*a810*/  UTMALDG.4D [UR16], [UR8], desc[UR6] ;  /* 0x00000610080075b4 */ /* 0x0005e20008019000 */
[----:B-1----:R-:W-:Y:S01]  /*a820*/  UIADD3 UR56, UR48, 0x3000, URZ ;  /* 0x0000300030387890 */ /* 0x002fe2000fffe03f */
[----:B------:R-:W-:-:S08]  /*a830*/  UMOV UR58, 0x60 ;  /* 0x00000060003a7882 */ /* 0x000fd00000000000 */
[----:B------:R2:W-:Y:S02]  /*a840*/  UTMALDG.4D [UR56], [UR8], desc[UR6] ;  /* 0x00000638080075b4 */ /* 0x0005e40008019000 */
[----:B--2---:R-:W-:Y:S01]  /*a850*/  NOP ;  /* 0x0000000000007918 */ /* 0x004fe20000000000 */
.L_x_90:
[----:B------:R-:W-:Y:S05]  /*a860*/  BSYNC B0 ;  /* 0x0000000000007941 */ /* 0x000fea0003800000 */
.L_x_89:
[----:B------:R-:W-:Y:S01]  /*a870*/  BSSY B0, `(.L_x_94) ;  /* 0x000004d000007945 */ /* 0x000fe20003800000 */
[----:B------:R-:W-:-:S03]  /*a880*/  MOV R8, RZ ;  /* 0x000000ff00087202 */ /* 0x000fc60000000f00 */
[----:B------:R-:W-:Y:S05]  /*a890*/  @!P4 BRA `(.L_x_95) ;  /* 0x000000040028c947 */ /* 0x000fea0003800000 */
[----:B------:R-:W1:Y:S01]  /*a8a0*/  S2R R5, SR_CgaCtaId ;  /* 0x0000000000057919 */ /* 0x000e620000008800 */
[----:B------:R-:W-:Y:S02]  /*a8b0*/  MOV R4, 0x400 ;  /* 0x0000040000047802 */ /* 0x000fe40000000f00 */
[----:B------:R-:W-:-:S04]  /*a8c0*/  MOV R7, 0x1 ;  /* 0x0000000100077802 */ /* 0x000fc80000000f00 */
[----:B------:R-:W-:Y:S02]  /*a8d0*/  SHF.L.U32 R7, R7, 0x1f, RZ ;  /* 0x0000001f07077819 */ /* 0x000fe400000006ff */
[----:B-1----:R-:W-:-:S04]  /*a8e0*/  LEA R5, R5, R4, 0x18 ;  /* 0x0000000405057211 */ /* 0x002fc800078ec0ff */
[----:B------:R-:W-:-:S04]  /*a8f0*/  LEA R4, R2, R5, 0x3 ;  /* 0x0000000502047211 */ /* 0x000fc800078e18ff */
[----:B------:R-:W1:Y:S02]  /*a900*/  SYNCS.PHASECHK.TRANS64.TRYWAIT P0, [R4+URZ+0x18828], R7 ;  /* 0x01882807040075a7 */ /* 0x000e64000800017f */
[----:B-1----:R-:W-:Y:S05]  /*a910*/  @!P0 BRA `(.L_x_96) ;  /* 0x0000001000d08947 */ /* 0x002fea0003800000 */
.L_x_121:
        /* <DEDUP_REMOVED lines=8> */
.L_x_97:
[----:B------:R-:W-:-:S04]  /*a9a0*/  LOP3.LUT P0, RZ, R0, 0x1f, RZ, 0xc0, !PT ;  /* 0x0000001f00ff7812 */ /* 0x000fc8000780c0ff */
[----:B------:R-:W-:-:S13]  /*a9b0*/  PLOP3.LUT P0, PT, P0, P2, PT, 0x2a, 0x0 ;  /* 0x000000000000781c */ /* 0x000fda0000704572 */
[----:B------:R-:W-:Y:S05]  /*a9c0*/  @P0 BRA `(.L_x_98) ;  /* 0x0000000000040947 */ /* 0x000fea0003800000 */
[----:B------:R-:W-:Y:S01]  /*a9d0*/  BPT.TRAP 0x1 ;  /* 0x000000040000795c */ /* 0x000fe20000300000 */
.L_x_98:
[----:B------:R-:W-:Y:S01]  /*a9e0*/  IMAD R5, R2, 0x3800, R5 ;  /* 0x0000380002057824 */ /* 0x000fe200078e0205 */
[----:B------:R-:W-:Y:S01]  /*a9f0*/  R2UR UR49, R4 ;  /* 0x00000000043172ca */ /* 0x000fe200000e0000 */
[----:B------:R-:W-:Y:S01]  /*aa00*/  ULDC.64 UR6, c[0x0][0x198] ;  /* 0x0000660000067ab9 */ /* 0x000fe20000000a00 */
[----:B------:R-:W-:Y:S01]  /*aa10*/  UMOV UR51, URZ ;  /* 0x0000003f00337c82 */ /* 0x000fe20008000000 */
[----:B------:R-:W-:Y:S01]  /*aa20*/  UIADD3 UR6, UP0, UR6, 0x2f0, URZ ;  /* 0x000002f006067890 */ /* 0x000fe2000ff1e03f */
[----:B------:R-:W-:Y:S01]  /*aa30*/  R2UR UR5, R5 ;  /* 0x00000000050572ca */ /* 0x000fe200000e0000 */
[----:B------:R-:W-:Y:S01]  /*aa40*/  UMOV UR8, 0x0 ;  /* 0x0000000000087882 */ /* 0x000fe20000000000 */
[----:B------:R-:W-:Y:S01]  /*aa50*/  UMOV UR9, 0x10000000 ;  /* 0x1000000000097882 */ /* 0x000fe20000000000 */
[----:B------:R-:W-:Y:S01]  /*aa60*/  UIADD3.X UR7, URZ, UR7, URZ, UP0, !UPT ;  /* 0x000000073f077290 */ /* 0x000fe200087fe43f */
[----:B------:R-:W-:Y:S01]  /*aa70*/  IADD3 R2, R2, 0x1, RZ ;  /* 0x0000000102027810 */ /* 0x000fe20007ffe0ff */
[----:B------:R-:W-:Y:S01]  /*aa80*/  UMOV UR50, URZ ;  /* 0x0000003f00327c82 */ /* 0x000fe20008000000 */
[----:B------:R-:W-:Y:S01]  /*aa90*/  UMOV UR52, UR60 ;  /* 0x0000003c00347c82 */ /* 0x000fe20008000000 */
[----:B------:R-:W-:Y:S01]  /*aaa0*/  UMOV UR53, UR61 ;  /* 0x0000003d00357c82 */ /* 0x000fe20008000000 */
[----:B------:R-:W-:Y:S01]  /*aab0*/  UMOV UR42, 0x10 ;  /* 0x00000010002a7882 */ /* 0x000fe20000000000 */
[----:B------:R-:W-:Y:S01]  /*aac0*/  UIADD3 UR49, UR49, 0x18800, URZ ;  /* 0x0001880031317890 */ /* 0x000fe2000fffe03f */
[----:B------:R-:W-:Y:S01]  /*aad0*/  MOV R8, 0x1 ;  /* 0x0000000100087802 */ /* 0x000fe20000000f00 */
[----:B------:R-:W-:Y:S01]  /*aae0*/  UMOV UR44, UR60 ;  /* 0x0000003c002c7c82 */ /* 0x000fe20008000000 */
[----:B------:R-:W-:Y:S01]  /*aaf0*/  UMOV UR45, UR61 ;  /* 0x0000003d002d7c82 */ /* 0x000fe20008000000 */
[----:B------:R-:W-:-:S02]  /*ab00*/  UIADD3 UR48, UR5, 0x7000, URZ ;  /* 0x0000700005307890 */ /* 0x000fc4000fffe03f */
[----:B------:R-:W-:Y:S02]  /*ab10*/  UIADD3 UR40, UR5, 0x7800, URZ ;  /* 0x0000780005287890 */ /* 0x000fe4000fffe03f */
[----:B------:R-:W-:Y:S01]  /*ab20*/  UIADD3 UR56, UR5, 0x8000, URZ ;  /* 0x0000800005387890 */ /* 0x000fe2000fffe03f */
[----:B------:R-:W-:Y:S01]  /*ab30*/  UMOV UR43, UR51 ;  /* 0x00000033002b7c82 */ /* 0x000fe20008000000 */
[----:B------:R-:W-:Y:S01]  /*ab40*/  UMOV UR41, UR49 ;  /* 0x0000003100297c82 */ /* 0x000fe20008000000 */
[----:B------:R-:W-:Y:S01]  /*ab50*/  UMOV UR58, 0x20 ;  /* 0x00000020003a7882 */ /* 0x000fe20000000000 */
[----:B------:R-:W-:Y:S01]  /*ab60*/  UMOV UR59, UR51 ;  /* 0x00000033003b7c82 */ /* 0x000fe20008000000 */
[----:B------:R-:W-:Y:S01]  /*ab70*/  UMOV UR57, UR49 ;  /* 0x0000003100397c82 */ /* 0x000fe20008000000 */
[----:B------:R-:W-:Y:S01]  /*ab80*/  UTMALDG.4D [UR48], [UR6], desc[UR8] ;  /* 0x00000830060075b4 */ /* 0x000fe20008019000 */
[----:B------:R-:W-:Y:S02]  /*ab90*/  UIADD3 UR32, UR5, 0x8800, URZ ;  /* 0x0000880005207890 */ /* 0x000fe4000fffe03f */
[----:B------:R-:W-:-:S02]  /*aba0*/  UIADD3 UR24, UR5, 0x9000, URZ ;  /* 0x0000900005187890 */ /* 0x000fc4000fffe03f */
        /* <DEDUP_REMOVED lines=25> */
.L_x_95:
[----:B------:R-:W-:Y:S05]  /*ad40*/  BSYNC B0 ;  /* 0x0000000000007941 */ /* 0x000fea0003800000 */
.L_x_94:
[----:B------:R-:W-:-:S13]  /*ad50*/  ISETP.GE.AND P0, PT, R3, 0x41, PT ;  /* 0x000000410300780c */ /* 0x000fda0003f06270 */
[----:B------:R-:W-:Y:S05]  /*ad60*/  @!P0 EXIT ;  /* 0x000000000000894d */ /* 0x000fea0003800000 */
[----:B------:R-:W-:Y:S01]  /*ad70*/  IADD3 R3, R3, 0x3f, RZ ;  /* 0x0000003f03037810 */ /* 0x000fe20007ffe0ff */
[----:B------:R-:W-:Y:S01]  /*ad80*/  BSSY B0, `(.L_x_99) ;  /* 0x00000a7000007945 */ /* 0x000fe20003800000 */
[----:B------:R-:W-:Y:S02]  /*ad90*/  LOP3.LUT P0, RZ, R0, 0x1f, RZ, 0xc0, !PT ;  /* 0x0000001f00ff7812 */ /* 0x000fe4000780c0ff */
[----:B------:R-:W-:Y:S02]  /*ada0*/  SHF.R.S32.HI R0, RZ, 0x1f, R3 ;  /* 0x0000001fff007819 */ /* 0x000fe40000011403 */
[----:B------:R-:W-:Y:S02]  /*adb0*/  PLOP3.LUT P0, PT, P0, P2, PT, 0x2a, 0x0 ;  /* 0x000000000000781c */ /* 0x000fe40000704572 */
[----:B------:R-:W-:Y:S01]  /*adc0*/  LEA.HI R0, R0, R3, RZ, 0x6 ;  /* 0x0000000300007211 */ /* 0x000fe200078f30ff */
[----:B------:R-:W-:-:S03]  /*add0*/  IMAD.U32 R3, RZ, RZ, UR4 ;  /* 0x00000004ff037e24 */ /* 0x000fc6000f8e00ff */
[----:B------:R-:W-:Y:S02]  /*ade0*/  SHF.R.S32.HI R4, RZ, 0x6, R0 ;  /* 0x00000006ff047819 */ /* 0x000fe40000011400 */
[----:B------:R-:W-:Y:S02]  /*adf0*/  LOP3.LUT R0, R3, 0x2, RZ, 0xfc, !PT ;  /* 0x0000000203007812 */ /* 0x000fe400078efcff */
[----:B------:R-:W-:Y:S02]  /*ae00*/  SHF.L.U32 R4, R4, 0x1, RZ ;  /* 0x0000000104047819 */ /* 0x000fe400000006ff */
[----:B------:R-:W-:-:S07]  /*ae10*/  MOV R3, 0x1 ;  /* 0x0000000100037802 */ /* 0x000fce0000000f00 */
.L_x_110:
[----:B------:R-:W-:Y:S04]  /*ae20*/  BSSY B1, `(.L_x_100) ;  /* 0x000004b000017945 */ /* 0x000fe80003800000 */
[----:B------:R-:W-:Y:S05]  /*ae30*/  @!P3 BRA `(.L_x_101) ;  /* 0x000000040024b947 */ /* 0x000fea0003800000 */
[----:B------:R-:W1:Y:S01]  /*ae40*/  S2R R6, SR_CgaCtaId ;  /* 0x0000000000067919 */ /* 0x000e620000008800 */
[----:B------:R-:W-:-:S04]  /*ae50*/  MOV R5, 0x400 ;  /* 0x0000040000057802 */ /* 0x000fc80000000f00 */
[----:B-1----:R-:W-:Y:S02]  /*ae60*/  LEA R7, R6, R5, 0x18 ;  /* 0x0000000506077211 */ /* 0x002fe400078ec0ff */
[----:B------:R-:W-:Y:S02]  /*ae70*/  SHF.L.U32 R5, R3, 0x1f, RZ ;  /* 0x0000001f03057819 */ /* 0x000fe400000006ff */
[----:B------:R-:W-:-:S04]  /*ae80*/  LEA R6, R2, R7, 0x3 ;  /* 0x0000000702067211 */ /* 0x000fc800078e18ff */
[----:B------:R-:W1:Y:S02]  /*ae90*/  SYNCS.PHASECHK.TRANS64.TRYWAIT P4, [R6+URZ+0x18828], R5 ;  /* 0x01882805060075a7 */ /* 0x000e64000808017f */
[----:B-1----:R-:W-:Y:S05]  /*aea0*/  @!P4 BRA `(.L_x_102) ;  /* 0x0000000c0080c947 */ /* 0x002fea0003800000 */
.L_x_122:
[----:B-1----:R-:W-:-:S04]  /*aeb0*/  @P2 IMAD.MOV.U32 R5, RZ, RZ, 0x3800 ;  /* 0x00003800ff052424 */ /* 0x002fc800078e00ff */
[----:B------:R1:W-:Y:S02]  /*aec0*/  @P2 SYNCS.ARRIVE.TRANS64 RZ, [R6+URZ+0x18800], R5 ;  /* 0x0188000506ff29a7 */ /* 0x0003e4000800003f */
[----:B-1----:R-:W-:-:S04]  /*aed0*/  PRMT R5, R0, 0x9910, RZ ;  /* 0x0000991000057816 */ /* 0x002fc800000000ff */
[----:B------:R-:W-:-:S13]  /*aee0*/  ISETP.NE.AND P4, PT, R5, 0x2, PT ;  /* 0x000000020500780c */ /* 0x000fda0003f85270 */
[----:B------:R-:W-:Y:S05]  /*aef0*/  @P4 BRA `(.L_x_103) ;  /* 0x0000000000044947 */ /* 0x000fea0003800000 */
[----:B------:R-:W-:Y:S01]  /*af00*/  BPT.TRAP 0x1 ;  /* 0x000000040000795c */ /* 0x000fe20000300000 */
.L_x_103:
[----:B------:R-:W-:Y:S05]  /*af10*/  @P0 BRA `(.L_x_104) ;  /* 0x0000000000040947 */ /* 0x000fea0003800000 */
[----:B------:R-:W-:Y:S01]  /*af20*/  BPT.TRAP 0x1 ;  /* 0x000000040000795c */ /* 0x000fe20000300000 */
.L_x_104:
[----:B------:R-:W-:Y:S01]  /*af30*/  IMAD R7, R2, 0x3800, R7 ;  /* 0x0000380002077824 */ /* 0x000fe200078e0207 */
[----:B------:R-:W-:Y:S01]  /*af40*/  R2UR UR57, R6 ;  /* 0x00000000063972ca */ /* 0x000fe200000e0000 */
[----:B------:R-:W-:Y:S01]  /*af50*/  ULDC.64 UR6, c[0x0][0x198] ;  /* 0x0000660000067ab9 */ /* 0x000fe20000000a00 */
[----:B------:R-:W-:Y:S01]  /*af60*/  R2UR UR59, R8 ;  /* 0x00000000083b72ca */ /* 0x000fe200000e0000 */
[----:B------:R-:W-:Y:S01]  /*af70*/  UIADD3 UR6, UP0, UR6, 0x1f0, URZ ;  /* 0x000001f006067890 */ /* 0x000fe2000ff1e03f */
[----:B------:R-:W-:Y:S01]  /*af80*/  R2UR UR5, R7 ;  /* 0x00000000070572ca */ /* 0x000fe200000e0000 */
[----:B------:R-:W-:Y:S01]  /*af90*/  UMOV UR8, 0x0 ;  /* 0x0000000000087882 */ /* 0x000fe20000000000 */
[----:B------:R-:W-:Y:S01]  /*afa0*/  UMOV UR9, 0x10000000 ;  /* 0x1000000000097882 */ /* 0x000fe20000000000 */
[----:B------:R-:W-:Y:S01]  /*afb0*/  UIADD3.X UR7, URZ, UR7, URZ, UP0, !UPT ;  /* 0x000000073f077290 */ /* 0x000fe200087fe43f */
[----:B------:R-:W-:Y:S01]  /*afc0*/  IADD3 R5, R2, 0x1, RZ ;  /* 0x0000000102057810 */ /* 0x000fe20007ffe0ff */
[----:B------:R-:W-:Y:S01]  /*afd0*/  UMOV UR58, URZ ;  /* 0x0000003f003a7c82 */ /* 0x000fe20008000000 */
[----:B------:R-:W-:Y:S01]  /*afe0*/  UMOV UR50, 0x10 ;  /* 0x0000001000327882 */ /* 0x000fe20000000000 */
[----:B------:R-:W-:Y:S01]  /*aff0*/  UMOV UR52, UR60 ;  /* 0x0000003c00347c82 */ /* 0x000fe20008000000 */
[----:B------:R-:W-:Y:S01]  /*b000*/  UMOV UR53, UR61 ;  /* 0x0000003d00357c82 */ /* 0x000fe20008000000 */
[----:B------:R-:W-:Y:S01]  /*b010*/  UIADD3 UR57, UR57, 0x18800, URZ ;  /* 0x0001880039397890 */ /* 0x000fe2000fffe03f */
[----:B------:R-:W-:Y:S01]  /*b020*/  ISETP.NE.AND P4, PT, R5, 0x5, PT ;  /* 0x000000050500780c */ /* 0x000fe20003f85270 */
[----:B------:R-:W-:-:S02]  /*b030*/  USHF.L.U32 UR59, UR59, 0x6, URZ ;  /* 0x000000063b3b7899 */ /* 0x000fc4000800063f */
[----:B------:R-:W-:Y:S01]  /*b040*/  UIADD3 UR56, UR5, 0x7000, URZ ;  /* 0x0000700005387890 */ /* 0x000fe2000fffe03f */
[----:B------:R-:W-:Y:S01]  /*b050*/  SEL R2, RZ, 0x1, P4 ;  /* 0x00000001ff027807 */ /* 0x000fe20002000000 */
[----:B------:R-:W-:Y:S02]  /*b060*/  UIADD3 UR48, UR5, 0x7800, URZ ;  /* 0x0000780005307890 */ /* 0x000fe4000fffe03f */
[----:B------:R-:W-:Y:S01]  /*b070*/  UIADD3 UR16, UR5, 0x8000, URZ ;  /* 0x0000800005107890 */ /* 0x000fe2000fffe03f */
[----:B------:R-:W-:Y:S01]  /*b080*/  LOP3.LUT R3, R3, R2, RZ, 0x3c, !PT ;  /* 0x0000000203037212 */ /* 0x000fe200078e3cff */
[----:B------:R-:W-:Y:S01]  /*b090*/  UMOV UR49, UR57 ;  /* 0x0000003900317c82 */ /* 0x000fe20008000000 */
[----:B------:R-:W-:Y:S01]  /*b0a0*/  UMOV UR51, UR59 ;  /* 0x0000003b00337c82 */ /* 0x000fe20008000000 */
[----:B------:R-:W-:Y:S01]  /*b0b0*/  UMOV UR18, 0x20 ;  /* 0x0000002000127882 */ /* 0x000fe20000000000 */
[----:B------:R-:W-:Y:S01]  /*b0c0*/  UMOV UR20, UR60 ;  /* 0x0000003c00147c82 */ /* 0x000fe20008000000 */
[----:B------:R-:W-:Y:S01]  /*b0d0*/  UMOV UR21, UR61 ;  /* 0x0000003d00157c82 */ /* 0x000fe20008000000 */
[----:B------:R-:W-:Y:S01]  /*b0e0*/  UMOV UR17, UR57 ;  /* 0x0000003900117c82 */ /* 0x000fe20008000000 */
[----:B------:R-:W-:Y:S01]  /*b0f0*/  UMOV UR19, UR59 ;  /* 0x0000003b00137c82 */ /* 0x000fe20008000000 */
[----:B------:R-:W-:Y:S01]  /*b100*/  UTMALDG.4D [UR56], [UR6], desc[UR8] ;  /* 0x00000838060075b4 */ /* 0x000fe20008019000 */
[----:B------:R-:W-:Y:S01]  /*b110*/  UIADD3 UR40, UR5, 0x8800, URZ ;  /* 0x0000880005287890 */ /* 0x000fe2000fffe03f */
[----:B------:R-:W-:Y:S01]  /*b120*/  SEL R2, R5, RZ, P4 ;  /* 0x000000ff05027207 */ /* 0x000fe20002000000 */
        /* <DEDUP_REMOVED lines=26> */
.L_x_101:
[----:B------:R-:W-:Y:S05]  /*b2d0*/  BSYNC B1 ;  /* 0x0000000000017941 */ /* 0x000fea0003800000 */
.L_x_100:
[----:B------:R-:W-:Y:S01]  /*b2e0*/  ISETP.LT.OR P4, PT, R4, 0x4, !P3 ;  /* 0x000000040400780c */ /* 0x000fe20005f81670 */
[----:B------:R-:W-:-:S12]  /*b2f0*/  BSSY B1, `(.L_x_105) ;  /* 0x000004c000017945 */ /* 0x000fd80003800000 */
[----:B------:R-:W-:Y:S05]  /*b300*/  @P4 BRA `(.L_x_106) ;  /* 0x0000000400284947 */ /* 0x000fea0003800000 */
[----:B------:R-:W1:Y:S01]  /*b310*/  S2R R6, SR_CgaCtaId ;  /* 0x0000000000067919 */ /* 0x000e620000008800 */
[----:B------:R-:W-:Y:S02]  /*b320*/  MOV R5, 0x400 ;  /* 0x0000040000057802 */ /* 0x000fe40000000f00 */
[----:B------:R-:W-:Y:S02]  /*b330*/  SHF.L.U32 R7, R3, 0x1f, RZ ;  /* 0x0000001f03077819 */ /* 0x000fe400000006ff */
[----:B-1----:R-:W-:-:S04]  /*b340*/  LEA R5, R6, R5, 0x18 ;  /* 0x0000000506057211 */ /* 0x002fc800078ec0ff */
[----:B------:R-:W-:-:S04]  /*b350*/  LEA R6, R2, R5, 0x3 ;  /* 0x0000000502067211 */ /* 0x000fc800078e18ff */
[----:B------:R-:W1:Y:S02]  /*b360*/  SYNCS.PHASECHK.TRANS64.TRYWAIT P4, [R6+URZ+0x18828], R7 ;  /* 0x01882807060075a7 */ /* 0x000e64000808017f */
[----:B-1----:R-:W-:Y:S05]  /*b370*/  @!P4 BRA `(.L_x_107) ;  /* 0x000000080060c947 */ /* 0x002fea0003800000 */
.L_x_123:
[----:B-1----:R-:W-:-:S04]  /*b380*/  @P1 MOV R7, 0x3800 ;  /* 0x0000380000071802 */ /* 0x002fc80000000f00 */
[----:B------:R1:W-:Y:S02]  /*b390*/  @P1 SYNCS.ARRIVE.TRANS64 RZ, [R6+URZ+0x18800], R7 ;  /* 0x0188000706ff19a7 */ /* 0x0003e4000800003f */
[----:B-1----:R-:W-:-:S04]  /*b3a0*/  PRMT R7, R0, 0x9910, RZ ;  /* 0x0000991000077816 */ /* 0x002fc800000000ff */
[----:B------:R-:W-:-:S13]  /*b3b0*/  ISETP.NE.AND P4, PT, R7, 0x2, PT ;  /* 0x000000020700780c */ /* 0x000fda0003f85270 */
[----:B------:R-:W-:Y:S05]  /*b3c0*/  @P4 BRA `(.L_x_108) ;  /* 0x0000000000044947 */ /* 0x000fea0003800000 */
[----:B------:R-:W-:Y:S01]  /*b3d0*/  BPT.TRAP 0x1 ;  /* 0x000000040000795c */ /* 0x000fe20000300000 */
.L_x_108:
[----:B------:R-:W-:Y:S05]  /*b3e0*/  @P0 BRA `(.L_x_109) ;  /* 0x0000000000040947 */ /* 0x000fea0003800000 */
[----:B------:R-:W-:Y:S01]  /*b3f0*/  BPT.TRAP 0x1 ;  /* 0x000000040000795c */ /* 0x000fe20000300000 */
.L_x_109:
        /* <DEDUP_REMOVED lines=9> */
[----:B------:R-:W-:Y:S01]  /*b490*/  VIADD R2, R2, 0x1 ;  /* 0x0000000102027836 */ /* 0x000fe20000000000 */
[----:B------:R-:W-:Y:S01]  /*b4a0*/  UMOV UR58, URZ ;  /* 0x0000003f003a7c82 */ /* 0x000fe20008000000 */
[----:B------:R-:W-:Y:S01]  /*b4b0*/  UMOV UR50, 0x10 ;  /* 0x0000001000327882 */ /* 0x000fe20000000000 */
[----:B------:R-:W-:Y:S01]  /*b4c0*/  UMOV UR52, UR60 ;  /* 0x0000003c00347c82 */ /* 0x000fe20008000000 */
[----:B------:R-:W-:Y:S01]  /*b4d0*/  UMOV UR53, UR61 ;  /* 0x0000003d00357c82 */ /* 0x000fe20008000000 */
[----:B------:R-:W-:Y:S01]  /*b4e0*/  UIADD3 UR57, UR57, 0x18800, URZ ;  /* 0x0001880039397890 */ /* 0x000fe2000fffe03f */
[----:B------:R-:W-:Y:S01]  /*b4f0*/  ISETP.NE.AND P4, PT, R2, 0x5, PT ;  /* 0x000000050200780c */ /* 0x000fe20003f85270 */
[----:B------:R-:W-:Y:S01]  /*b500*/  USHF.L.U32 UR59, UR59, 0x6, URZ ;  /* 0x000000063b3b7899 */ /* 0x000fe2000800063f */
[----:B------:R-:W-:Y:S01]  /*b510*/  IADD3 R8, R8, 0x1, RZ ;  /* 0x0000000108087810 */ /* 0x000fe20007ffe0ff */
[----:B------:R-:W-:Y:S01]  /*b520*/  UIADD3 UR56, UR5, 0x7000, URZ ;  /* 0x0000700005387890 */ /* 0x000fe2000fffe03f */
[----:B------:R-:W-:Y:S01]  /*b530*/  SEL R6, RZ, 0x1, P4 ;  /* 0x00000001ff067807 */ /* 0x000fe20002000000 */
[----:B------:R-:W-:Y:S01]  /*b540*/  UIADD3 UR48, UR5, 0x7800, URZ ;  /* 0x0000780005307890 */ /* 0x000fe2000fffe03f */
[----:B------:R-:W-:Y:S01]  /*b550*/  SEL R2, R2, RZ, P4 ;  /* 0x000000ff02027207 */ /* 0x000fe20002000000 */
        /* <DEDUP_REMOVED lines=37> */
.L_x_106:
[----:B------:R-:W-:Y:S05]  /*b7b0*/  BSYNC B1 ;  /* 0x0000000000017941 */ /* 0x000fea0003800000 */
.L_x_105:
[C---:B------:R-:W-:Y:S02]  /*b7c0*/  ISETP.GT.AND P4, PT, R4.reuse, 0x4, PT ;  /* 0x000000040400780c */ /* 0x040fe40003f84270 */
[----:B------:R-:W-:-:S11]  /*b7d0*/  IADD3 R4, R4, -0x2, RZ ;  /* 0xfffffffe04047810 */ /* 0x000fd60007ffe0ff */
[----:B------:R-:W-:Y:S05]  /*b7e0*/  @P4 BRA `(.L_x_110) ;  /* 0xfffffff4008c4947 */ /* 0x000fea000383ffff */
[----:B------:R-:W-:Y:S05]  /*b7f0*/  BSYNC B0 ;  /* 0x0000000000007941 */ /* 0x000fea0003800000 */
.L_x_99:
[----:B------:R-:W-:Y:S05]  /*b800*/  EXIT ;  /* 0x000000000000794d */ /* 0x000fea0003800000 */
.L_x_15:
[----:B--2---:R-:W-:-:S04]  /*b810*/  MOV R3, UR8 ;  /* 0x0000000800037c02 */ /* 0x004fc80008000f00 */
[----:B------:R2:W3:Y:S03]  /*b820*/  SYNCS.PHASECHK.TRANS64.TRYWAIT P1, [R3+URZ+0x18850], R2 ;  /* 0x01885002030075a7 */ /* 0x0004e6000802017f */
[----:B---3--:R-:W-:Y:S05]  /*b830*/  @!P1 NANOSLEEP.SYNCS 0x989680 ;  /* 0x009896800000995d */ /* 0x008fea0003900000 */
[----:B------:R-:W3:Y:S02]  /*b840*/  @!P1 SYNCS.PHASECHK.TRANS64 P1, [R3+URZ+0x18850], R2 ;  /* 0x01885002030095a7 */ /* 0x000ee4000802007f */
[----:B---3--:R-:W-:Y:S05]  /*b850*/  @!P1 BRA `(.L_x_15) ;  /* 0xfffffffc00ec9947 */ /* 0x008fea000383ffff */
[----:B------:R-:W-:Y:S05]  /*b860*/  BRA `(.L_x_111) ;  /* 0xffffff5400607947 */ /* 0x000fea000383ffff */
.L_x_17:
[----:B--2---:R-:W-:-:S04]  /*b870*/  IMAD.U32 R2, RZ, RZ, UR36 ;  /* 0x00000024ff027e24 */ /* 0x004fc8000f8e00ff */
[----:B------:R2:W3:Y:S03]  /*b880*/  SYNCS.PHASECHK.TRANS64.TRYWAIT P1, [R2+URZ+0x18800], R7 ;  /* 0x01880007020075a7 */ /* 0x0004e6000802017f */
[----:B---3--:R-:W-:Y:S05]  /*b890*/  @!P1 NANOSLEEP.SYNCS 0x989680 ;  /* 0x009896800000995d */ /* 0x008fea0003900000 */
[----:B------:R-:W3:Y:S02]  /*b8a0*/  @!P1 SYNCS.PHASECHK.TRANS64 P1, [R2+URZ+0x18800], R7 ;  /* 0x01880007020095a7 */ /* 0x000ee4000802007f */
[----:B---3--:R-:W-:Y:S05]  /*b8b0*/  @!P1 BRA `(.L_x_17) ;  /* 0xfffffffc00ec9947 */ /* 0x008fea000383ffff */
[----:B------:R-:W-:Y:S05]  /*b8c0*/  BRA `(.L_x_112) ;  /* 0xffffff5400687947 */ /* 0x000fea000383ffff */
.L_x_18:
[----:B--2---:R-:W-:-:S04]  /*b8d0*/  MOV R3, UR38 ;  /* 0x0000002600037c02 */ /* 0x004fc80008000f00 */
[----:B------:R2:W3:Y:S03]  /*b8e0*/  SYNCS.PHASECHK.TRANS64.TRYWAIT P1, [R3+URZ+-0x8], R2 ;  /* 0xfffff802030075a7 */ /* 0x0004e6000802017f */
[----:B---3--:R-:W-:Y:S05]  /*b8f0*/  @!P1 NANOSLEEP.SYNCS 0x989680 ;  /* 0x009896800000995d */ /* 0x008fea0003900000 */
[----:B------:R-:W3:Y:S02]  /*b900*/  @!P1 SYNCS.PHASECHK.TRANS64 P1, [R3+URZ+-0x8], R2 ;  /* 0xfffff802030095a7 */ /* 0x000ee4000802007f */
[----:B---3--:R-:W-:Y:S05]  /*b910*/  @!P1 BRA `(.L_x_18) ;  /* 0xfffffffc00ec9947 */ /* 0x008fea000383ffff */
[----:B------:R-:W-:Y:S05]  /*b920*/  BRA `(.L_x_113) ;  /* 0xffffff5400647947 */ /* 0x000fea000383ffff */
.L_x_20:
[----:B-1----:R-:W-:-:S04]  /*b930*/  MOV R8, UR36 ;  /* 0x0000002400087c02 */ /* 0x002fc80008000f00 */
[----:B------:R1:W2:Y:S03]  /*b940*/  SYNCS.PHASECHK.TRANS64.TRYWAIT P1, [R8+URZ+0x18808], R7 ;  /* 0x01880807080075a7 */ /* 0x0002a6000802017f */
[----:B--2---:R-:W-:Y:S05]  /*b950*/  @!P1 NANOSLEEP.SYNCS 0x989680 ;  /* 0x009896800000995d */ /* 0x004fea0003900000 */
[----:B------:R-:W2:Y:S02]  /*b960*/  @!P1 SYNCS.PHASECHK.TRANS64 P1, [R8+URZ+0x18808], R7 ;  /* 0x01880807080095a7 */ /* 0x000ea4000802007f */
[----:B--2---:R-:W-:Y:S05]  /*b970*/  @!P1 BRA `(.L_x_20) ;  /* 0xfffffffc00ec9947 */ /* 0x004fea000383ffff */
[----:B------:R-:W-:Y:S05]  /*b980*/  BRA `(.L_x_114) ;  /* 0xffffff6c00407947 */ /* 0x000fea000383ffff */
.L_x_25:
[----:B-1----:R-:W-:-:S04]  /*b990*/  MOV R5, UR4 ;  /* 0x0000000400057c02 */ /* 0x002fc80008000f00 */
[----:B------:R1:W2:Y:S03]  /*b9a0*/  SYNCS.PHASECHK.TRANS64.TRYWAIT P2, [R5+URZ+0x18800], R4 ;  /* 0x01880004050075a7 */ /* 0x0002a6000804017f */
[----:B--2---:R-:W-:Y:S05]  /*b9b0*/  @!P2 NANOSLEEP.SYNCS 0x989680 ;  /* 0x009896800000a95d */ /* 0x004fea0003900000 */
[----:B------:R-:W2:Y:S02]  /*b9c0*/  @!P2 SYNCS.PHASECHK.TRANS64 P2, [R5+URZ+0x18800], R4 ;  /* 0x018800040500a5a7 */ /* 0x000ea4000804007f */
[----:B--2---:R-:W-:Y:S05]  /*b9d0*/  @!P2 BRA `(.L_x_25) ;  /* 0xfffffffc00eca947 */ /* 0x004fea000383ffff */
[----:B------:R-:W-:Y:S05]  /*b9e0*/  BRA `(.L_x_115) ;  /* 0xffffff7400dc7947 */ /* 0x000fea000383ffff */
.L_x_29:
[----:B-1----:R-:W-:-:S04]  /*b9f0*/  IMAD.U32 R9, RZ, RZ, UR6 ;  /* 0x00000006ff097e24 */ /* 0x002fc8000f8e00ff */
[----:B------:R1:W2:Y:S03]  /*ba00*/  SYNCS.PHASECHK.TRANS64.TRYWAIT P2, [R9+URZ+0x18800], R10 ;  /* 0x0188000a090075a7 */ /* 0x0002a6000804017f */
[----:B--2---:R-:W-:Y:S05]  /*ba10*/  @!P2 NANOSLEEP.SYNCS 0x989680 ;  /* 0x009896800000a95d */ /* 0x004fea0003900000 */
[----:B------:R-:W2:Y:S02]  /*ba20*/  @!P2 SYNCS.PHASECHK.TRANS64 P2, [R9+URZ+0x18800], R10 ;  /* 0x0188000a0900a5a7 */ /* 0x000ea4000804007f */
[----:B--2---:R-:W-:Y:S05]  /*ba30*/  @!P2 BRA `(.L_x_29) ;  /* 0xfffffffc00eca947 */ /* 0x004fea000383ffff */
[----:B------:R-:W-:Y:S05]  /*ba40*/  BRA `(.L_x_28) ;  /* 0xffffff8c00907947 */ /* 0x000fea000383ffff */
.L_x_37:
[----:B-1----:R-:W-:-:S04]  /*ba50*/  MOV R5, UR4 ;  /* 0x0000000400057c02 */ /* 0x002fc80008000f00 */
[----:B------:R1:W2:Y:S03]  /*ba60*/  SYNCS.PHASECHK.TRANS64.TRYWAIT P2, [R5+URZ+0x18800], R4 ;  /* 0x01880004050075a7 */ /* 0x0002a6000804017f */
[----:B--2---:R-:W-:Y:S05]  /*ba70*/  @!P2 NANOSLEEP.SYNCS 0x989680 ;  /* 0x009896800000a95d */ /* 0x004fea0003900000 */
[----:B------:R-:W2:Y:S02]  /*ba80*/  @!P2 SYNCS.PHASECHK.TRANS64 P2, [R5+URZ+0x18800], R4 ;  /* 0x018800040500a5a7 */ /* 0x000ea4000804007f */
[----:B--2---:R-:W-:Y:S05]  /*ba90*/  @!P2 BRA `(.L_x_37) ;  /* 0xfffffffc00eca947 */ /* 0x004fea000383ffff */
[----:B------:R-:W-:Y:S05]  /*baa0*/  BRA `(.L_x_116) ;  /* 0xffffff9800607947 */ /* 0x000fea000383ffff */
.L_x_41:
[----:B-1----:R-:W-:-:S04]  /*bab0*/  MOV R9, UR5 ;  /* 0x0000000500097c02 */ /* 0x002fc80008000f00 */
[----:B------:R1:W2:Y:S03]  /*bac0*/  SYNCS.PHASECHK.TRANS64.TRYWAIT P2, [R9+URZ+0x18800], R16 ;  /* 0x01880010090075a7 */ /* 0x0002a6000804017f */
[----:B--2---:R-:W-:Y:S05]  /*bad0*/  @!P2 NANOSLEEP.SYNCS 0x989680 ;  /* 0x009896800000a95d */ /* 0x004fea0003900000 */
[----:B------:R-:W2:Y:S02]  /*bae0*/  @!P2 SYNCS.PHASECHK.TRANS64 P2, [R9+URZ+0x18800], R16 ;  /* 0x018800100900a5a7 */ /* 0x000ea4000804007f */
[----:B--2---:R-:W-:Y:S05]  /*baf0*/  @!P2 BRA `(.L_x_41) ;  /* 0xfffffffc00eca947 */ /* 0x004fea000383ffff */
[----:B------:R-:W-:Y:S05]  /*bb00*/  BRA `(.L_x_40) ;  /* 0xffffffb400447947 */ /* 0x000fea000383ffff */
.L_x_57:
[----:B-1----:R-:W-:-:S04]  /*bb10*/  MOV R3, UR38 ;  /* 0x0000002600037c02 */ /* 0x002fc80008000f00 */
[----:B------:R1:W2:Y:S03]  /*bb20*/  SYNCS.PHASECHK.TRANS64.TRYWAIT P0, [R3+URZ+0x8], R0 ;  /* 0x00000800030075a7 */ /* 0x0002a6000800017f */
[----:B--2---:R-:W-:Y:S05]  /*bb30*/  @!P0 NANOSLEEP.SYNCS 0x989680 ;  /* 0x009896800000895d */ /* 0x004fea0003900000 */
[----:B------:R-:W2:Y:S02]  /*bb40*/  @!P0 SYNCS.PHASECHK.TRANS64 P0, [R3+URZ+0x8], R0 ;  /* 0x00000800030085a7 */ /* 0x000ea4000800007f */
[----:B--2---:R-:W-:Y:S05]  /*bb50*/  @!P0 BRA `(.L_x_57) ;  /* 0xfffffffc00ec8947 */ /* 0x004fea000383ffff */
[----:B------:R-:W-:Y:S05]  /*bb60*/  BRA `(.L_x_117) ;  /* 0xffffffc400c87947 */ /* 0x000fea000383ffff */
.L_x_81:
[----:B--2---:R2:W4:Y:S02]  /*bb70*/  SYNCS.PHASECHK.TRANS64.TRYWAIT P0, [R4+URZ+0x18860], R3 ;  /* 0x01886003040075a7 */ /* 0x004524000800017f */
[----:B----4-:R-:W-:Y:S05]  /*bb80*/  @!P0 NANOSLEEP.SYNCS 0x989680 ;  /* 0x009896800000895d */ /* 0x010fea0003900000 */
[----:B------:R-:W4:Y:S02]  /*bb90*/  @!P0 SYNCS.PHASECHK.TRANS64 P0, [R4+URZ+0x18860], R3 ;  /* 0x01886003040085a7 */ /* 0x000f24000800007f */
[----:B----4-:R-:W-:Y:S05]  /*bba0*/  @!P0 BRA `(.L_x_81) ;  /* 0xfffffffc00f08947 */ /* 0x010fea000383ffff */
[----:B------:R-:W-:Y:S05]  /*bbb0*/  BRA `(.L_x_118) ;  /* 0xffffffdc00d47947 */ /* 0x000fea000383ffff */
.L_x_86:
[----:B-1----:R1:W2:Y:S02]  /*bbc0*/  SYNCS.PHASECHK.TRANS64.TRYWAIT P0, [R2+URZ+0x18828], R5 ;  /* 0x01882805020075a7 */ /* 0x0022a4000800017f */
[----:B--2---:R-:W-:Y:S05]  /*bbd0*/  @!P0 NANOSLEEP.SYNCS 0x989680 ;  /* 0x009896800000895d */ /* 0x004fea0003900000 */
[----:B------:R-:W2:Y:S02]  /*bbe0*/  @!P0 SYNCS.PHASECHK.TRANS64 P0, [R2+URZ+0x18828], R5 ;  /* 0x01882805020085a7 */ /* 0x000ea4000800007f */
[----:B--2---:R-:W-:Y:S05]  /*bbf0*/  @!P0 BRA `(.L_x_86) ;  /* 0xfffffffc00f08947 */ /* 0x004fea000383ffff */
[----:B------:R-:W-:Y:S05]  /*bc00*/  BRA `(.L_x_119) ;  /* 0xffffffe000e87947 */ /* 0x000fea000383ffff */
.L_x_91:
[----:B-1----:R1:W2:Y:S02]  /*bc10*/  SYNCS.PHASECHK.TRANS64.TRYWAIT P0, [R5+URZ+0x18860], R6 ;  /* 0x01886006050075a7 */ /* 0x0022a4000800017f */
[----:B--2---:R-:W-:Y:S05]  /*bc20*/  @!P0 NANOSLEEP.SYNCS 0x989680 ;  /* 0x009896800000895d */ /* 0x004fea0003900000 */
[----:B------:R-:W2:Y:S02]  /*bc30*/  @!P0 SYNCS.PHASECHK.TRANS64 P0, [R5+URZ+0x18860], R6 ;  /* 0x01886006050085a7 */ /* 0x000ea4000800007f */
[----:B--2---:R-:W-:Y:S05]  /*bc40*/  @!P0 BRA `(.L_x_91) ;  /* 0xfffffffc00f08947 */ /* 0x004fea000383ffff */
[----:B------:R-:W-:Y:S05]  /*bc50*/  BRA `(.L_x_120) ;  /* 0xffffffe400fc7947 */ /* 0x000fea000383ffff */
.L_x_96:
[----:B-1----:R1:W2:Y:S02]  /*bc60*/  SYNCS.PHASECHK.TRANS64.TRYWAIT P0, [R4+URZ+0x18828], R7 ;  /* 0x01882807040075a7 */ /* 0x0022a4000800017f */
[----:B--2---:R-:W-:Y:S05]  /*bc70*/  @!P0 NANOSLEEP.SYNCS 0x989680 ;  /* 0x009896800000895d */ /* 0x004fea0003900000 */
[----:B------:R-:W2:Y:S02]  /*bc80*/  @!P0 SYNCS.PHASECHK.TRANS64 P0, [R4+URZ+0x18828], R7 ;  /* 0x01882807040085a7 */ /* 0x000ea4000800007f */
[----:B--2---:R-:W-:Y:S05]  /*bc90*/  @!P0 BRA `(.L_x_96) ;  /* 0xfffffffc00f08947 */ /* 0x004fea000383ffff */
[----:B------:R-:W-:Y:S05]  /*bca0*/  BRA `(.L_x_121) ;  /* 0xffffffec001c7947 */ /* 0x000fea000383ffff */
.L_x_102:
[----:B-1----:R1:W2:Y:S02]  /*bcb0*/  SYNCS.PHASECHK.TRANS64.TRYWAIT P4, [R6+URZ+0x18828], R5 ;  /* 0x01882805060075a7 */ /* 0x0022a4000808017f */
[----:B--2---:R-:W-:Y:S05]  /*bcc0*/  @!P4 NANOSLEEP.SYNCS 0x989680 ;  /* 0x009896800000c95d */ /* 0x004fea0003900000 */
[----:B------:R-:W2:Y:S02]  /*bcd0*/  @!P4 SYNCS.PHASECHK.TRANS64 P4, [R6+URZ+0x18828], R5 ;  /* 0x018828050600c5a7 */ /* 0x000ea4000808007f */
[----:B--2---:R-:W-:Y:S05]  /*bce0*/  @!P4 BRA `(.L_x_102) ;  /* 0xfffffffc00f0c947 */ /* 0x004fea000383ffff */
[----:B------:R-:W-:Y:S05]  /*bcf0*/  BRA `(.L_x_122) ;  /* 0xfffffff0006c7947 */ /* 0x000fea000383ffff */
.L_x_107:
[----:B-1----:R1:W2:Y:S02]  /*bd00*/  SYNCS.PHASECHK.TRANS64.TRYWAIT P4, [R6+URZ+0x18828], R7 ;  /* 0x01882807060075a7 */ /* 0x0022a4000808017f */
[----:B--2---:R-:W-:Y:S05]  /*bd10*/  @!P4 NANOSLEEP.SYNCS 0x989680 ;  /* 0x009896800000c95d */ /* 0x004fea0003900000 */
[----:B------:R-:W2:Y:S02]  /*bd20*/  @!P4 SYNCS.PHASECHK.TRANS64 P4, [R6+URZ+0x18828], R7 ;  /* 0x018828070600c5a7 */ /* 0x000ea4000808007f */
[----:B--2---:R-:W-:Y:S05]  /*bd30*/  @!P4 BRA `(.L_x_107) ;  /* 0xfffffffc00f0c947 */ /* 0x004fea000383ffff */
[----:B------:R-:W-:Y:S05]  /*bd40*/  BRA `(.L_x_123) ;  /* 0xfffffff4008c7947 */ /* 0x000fea000383ffff */
        .weak           $__internal_0_$__cuda_sm20_rcp_rn_f32_slowpath
        .type           $__internal_0_$__cuda_sm20_rcp_rn_f32_slowpath,@function
        .size           $__internal_0_$__cuda_sm20_rcp_rn_f32_slowpath,(.L_x_129 - $__internal_0_$__cuda_sm20_rcp_rn_f32_slowpath)
$__internal_0_$__cuda_sm20_rcp_rn_f32_slowpath:
[----:B------:R-:W-:Y:S01]  /*bd50*/  IMAD.SHL.U32 R0, R2, 0x2, RZ ;  /* 0x0000000202007824 */ /* 0x000fe200078e00ff */
[----:B------:R-:W-:Y:S04]  /*bd60*/  BSSY B2, `(.L_x_124) ;  /* 0x0000030000027945 */ /* 0x000fe80003800000 */
[----:B------:R-:W-:-:S04]  /*bd70*/  SHF.R.U32.HI R18, RZ, 0x18, R0 ;  /* 0x00000018ff127819 */ /* 0x000fc80000011600 */
[----:B------:R-:W-:-:S13]  /*bd80*/  ISETP.NE.U32.AND P0, PT, R18, RZ, PT ;  /* 0x000000ff1200720c */ /* 0x000fda0003f05070 */
[----:B------:R-:W-:Y:S05]  /*bd90*/  @P0 BRA `(.L_x_125) ;  /* 0x0000000000280947 */ /* 0x000fea0003800000 */
[----:B------:R-:W-:-:S04]  /*bda0*/  SHF.L.U32 R0, R2, 0x1, RZ ;  /* 0x0000000102007819 */ /* 0x000fc800000006ff */
[----:B------:R-:W-:-:S13]  /*bdb0*/  ISETP.NE.AND P0, PT, R0, RZ, PT ;  /* 0x000000ff0000720c */ /* 0x000fda0003f05270 */
[----:B------:R-:W-:Y:S01]  /*bdc0*/  @P0 FFMA R10, R2, 1.84467440737095516160e+19, RZ ;  /* 0x5f800000020a0823 */ /* 0x000fe200000000ff */
[----:B------:R-:W-:Y:S08]  /*bdd0*/  @!P0 MUFU.RCP R3, R2 ;  /* 0x0000000200038308 */ /* 0x000ff00000001000 */
[----:B------:R-:W1:Y:S02]  /*bde0*/  @P0 MUFU.RCP R13, R10 ;  /* 0x0000000a000d0308 */ /* 0x000e640000001000 */
[----:B-1----:R-:W-:-:S04]  /*bdf0*/  @P0 FFMA R0, R10, R13, -1 ;  /* 0xbf8000000a000423 */ /* 0x002fc8000000000d */
[----:B------:R-:W-:-:S04]  /*be00*/  @P0 FADD.FTZ R0, -R0, -RZ ;  /* 0x800000ff00000221 */ /* 0x000fc80000010100 */
[----:B------:R-:W-:-:S04]  /*be10*/  @P0 FFMA R0, R13, R0, R13 ;  /* 0x000000000d000223 */ /* 0x000fc8000000000d */
[----:B------:R-:W-:Y:S01]  /*be20*/  @P0 FFMA R3, R0, 1.84467440737095516160e+19, RZ ;  /* 0x5f80000000030823 */ /* 0x000fe200000000ff */
[----:B------:R-:W-:Y:S06]  /*be30*/  BRA `(.L_x_126) ;  /* 0x0000000000887947 */ /* 0x000fec0003800000 */
.L_x_125:
[----:B------:R-:W-:-:S04]  /*be40*/  IADD3 R19, R18, -0xfd, RZ ;  /* 0xffffff0312137810 */ /* 0x000fc80007ffe0ff */
[----:B------:R-:W-:-:S13]  /*be50*/  ISETP.GT.U32.AND P0, PT, R19, 0x1, PT ;  /* 0x000000011300780c */ /* 0x000fda0003f04070 */
[----:B------:R-:W-:Y:S05]  /*be60*/  @P0 BRA `(.L_x_127) ;  /* 0x0000000000780947 */ /* 0x000fea0003800000 */
[----:B------:R-:W-:Y:S02]  /*be70*/  LOP3.LUT R0, R2, 0x7fffff, RZ, 0xc0, !PT ;  /* 0x007fffff02007812 */ /* 0x000fe400078ec0ff */
[----:B------:R-:W-:Y:S02]  /*be80*/  MOV R14, 0x3 ;  /* 0x00000003000e7802 */ /* 0x000fe40000000f00 */
[----:B------:R-:W-:Y:S02]  /*be90*/  LOP3.LUT R0, R0, 0x3f800000, RZ, 0xfc, !PT ;  /* 0x3f80000000007812 */ /* 0x000fe400078efcff */
[----:B------:R-:W-:Y:S02]  /*bea0*/  SHF.L.U32 R14, R14, R19, RZ ;  /* 0x000000130e0e7219 */ /* 0x000fe400000006ff */
[----:B------:R-:W1:Y:S02]  /*beb0*/  MUFU.RCP R3, R0 ;  /* 0x0000000000037308 */ /* 0x000e640000001000 */
[----:B-1----:R-:W-:-:S04]  /*bec0*/  FFMA R10, R0, R3, -1 ;  /* 0xbf800000000a7423 */ /* 0x002fc80000000003 */
[----:B------:R-:W-:-:S04]  /*bed0*/  FADD.FTZ R10, -R10, -RZ ;  /* 0x800000ff0a0a7221 */ /* 0x000fc80000010100 */
[CCC-:B------:R-:W-:Y:S01]  /*bee0*/  FFMA.RM R12, R3.reuse, R10.reuse, R3.reuse ;  /* 0x0000000a030c7223 */ /* 0x1c0fe20000004003 */
[----:B------:R-:W-:-:S04]  /*bef0*/  FFMA.RP R13, R3, R10, R3 ;  /* 0x0000000a030d7223 */ /* 0x000fc80000008003 */
[C---:B------:R-:W-:Y:S02]  /*bf00*/  LOP3.LUT R3, R12.reuse, 0x7fffff, RZ, 0xc0, !PT ;  /* 0x007fffff0c037812 */ /* 0x040fe400078ec0ff */
[----:B------:R-:W-:Y:S02]  /*bf10*/  FSETP.NEU.FTZ.AND P0, PT, R12, R13, PT ;  /* 0x0000000d0c00720b */ /* 0x000fe40003f1d000 */
[----:B------:R-:W-:Y:S02]  /*bf20*/  LOP3.LUT R3, R3, 0x800000, RZ, 0xfc, !PT ;  /* 0x0080000003037812 */ /* 0x000fe400078efcff */
[----:B------:R-:W-:Y:S02]  /*bf30*/  SEL R10, RZ, 0xffffffff, !P0 ;  /* 0xffffffffff0a7807 */ /* 0x000fe40004000000 */
[----:B------:R-:W-:-:S03]  /*bf40*/  LOP3.LUT R14, R14, R3, RZ, 0xc0, !PT ;  /* 0x000000030e0e7212 */ /* 0x000fc600078ec0ff */
[----:B------:R-:W-:Y:S01]  /*bf50*/  IMAD.MOV R10, RZ, RZ, -R10 ;  /* 0x000000ffff0a7224 */ /* 0x000fe200078e0a0a */
[----:B------:R-:W-:-:S04]  /*bf60*/  SHF.R.U32.HI R14, RZ, R19, R14 ;  /* 0x00000013ff0e7219 */ /* 0x000fc8000001160e */
[----:B------:R-:W-:Y:S02]  /*bf70*/  LOP3.LUT P1, RZ, R10, R19, R3, 0xf8, !PT ;  /* 0x000000130aff7212 */ /* 0x000fe4000782f803 */
[C---:B------:R-:W-:Y:S02]  /*bf80*/  LOP3.LUT P0, RZ, R14.reuse, 0x1, RZ, 0xc0, !PT ;  /* 0x000000010eff7812 */ /* 0x040fe4000780c0ff */
[----:B------:R-:W-:-:S04]  /*bf90*/  LOP3.LUT P2, RZ, R14, 0x2, RZ, 0xc0, !PT ;  /* 0x000000020eff7812 */ /* 0x000fc8000784c0ff */
[----:B------:R-:W-:Y:S02]  /*bfa0*/  PLOP3.LUT P0, PT, P0, P1, P2, 0xe0, 0x0 ;  /* 0x000000000000781c */ /* 0x000fe40000703c20 */
[----:B------:R-:W-:Y:S02]  /*bfb0*/  LOP3.LUT P1, RZ, R2, 0x7fffff, RZ, 0xc0, !PT ;  /* 0x007fffff02ff7812 */ /* 0x000fe4000782c0ff */
[----:B------:R-:W-:-:S04]  /*bfc0*/  SEL R0, RZ, 0x1, !P0 ;  /* 0x00000001ff007807 */ /* 0x000fc80004000000 */
[----:B------:R-:W-:-:S04]  /*bfd0*/  IADD3 R0, -R0, RZ, RZ ;  /* 0x000000ff00007210 */ /* 0x000fc80007ffe1ff */
[----:B------:R-:W-:Y:S02]  /*bfe0*/  ISETP.GE.AND P0, PT, R0, RZ, PT ;  /* 0x000000ff0000720c */ /* 0x000fe40003f06270 */
[----:B------:R-:W-:-:S04]  /*bff0*/  IADD3 R0, R18, -0xfc, RZ ;  /* 0xffffff0412007810 */ /* 0x000fc80007ffe0ff */
[----:B------:R-:W-:-:S07]  /*c000*/  SHF.R.U32.HI R3, RZ, R0, R3 ;  /* 0x00000000ff037219 */ /* 0x000fce0000011603 */
[----:B------:R-:W-:-:S05]  /*c010*/  @!P0 IADD3 R3, R3, 0x1, RZ ;  /* 0x0000000103038810 */ /* 0x000fca0007ffe0ff */
[----:B------:R-:W-:-:S05]  /*c020*/  @!P1 IMAD.SHL.U32 R3, R3, 0x2, RZ ;  /* 0x0000000203039824 */ /* 0x000fca00078e00ff */
[----:B------:R-:W-:Y:S01]  /*c030*/  LOP3.LUT R3, R3, 0x80000000, R2, 0xf8, !PT ;  /* 0x8000000003037812 */ /* 0x000fe200078ef802 */
[----:B------:R-:W-:Y:S06]  /*c040*/  BRA `(.L_x_126) ;  /* 0x0000000000047947 */ /* 0x000fec0003800000 */
.L_x_127:
[----:B------:R1:W2:Y:S02]  /*c050*/  MUFU.RCP R3, R2 ;  /* 0x0000000200037308 */ /* 0x0002a40000001000 */
.L_x_126:
[----:B------:R-:W-:Y:S05]  /*c060*/  BSYNC B2 ;  /* 0x0000000000027941 */ /* 0x000fea0003800000 */
.L_x_124:
[----:B--2---:R-:W-:Y:S02]  /*c070*/  MOV R0, R3 ;  /* 0x0000000300007202 */ /* 0x004fe40000000f00 */
[----:B-1----:R-:W-:Y:S02]  /*c080*/  MOV R2, R15 ;  /* 0x0000000f00027202 */ /* 0x002fe40000000f00 */
[----:B------:R-:W-:-:S04]  /*c090*/  MOV R3, 0x0 ;  /* 0x0000000000037802 */ /* 0x000fc80000000f00 */
[----:B------:R-:W-:Y:S05]  /*c0a0*/  RET.REL.NODEC R2 `(_ZN7cutlass13device_kernelINS_4fmha6kernel28FmhaKernelTmaWarpSpecializedINS1_10collective30FmhaMainloopTmaWarpSpecializedINS_10bfloat16_tEffN4cute5tupleIJNS7_1CILi128EEENS9_ILi64EEENS9_ILi112EEEEEENS8_IJiNS9_ILi1EEENS8_IJiiEEEEEESG_SG_NS4_14ResidualFusionEJEEENS4_15FmhaFwdEpilogueIS6_fNS8_IJSB_SC_SB_EEEEENS2_23IndividualTileSchedulerEJEEEEEvNT_6ParamsE) ;  /* 0xffffff3c02d47950 */ /* 0x000fea0003c3ffff */
.L_x_128:
[----:B------:R-:W-:-:S00]  /*c0b0*/  BRA `(.L_x_128) ;  /* 0xfffffffc00fc7947 */ /* 0x000fc0000383ffff */
[----:B------:R-:W-:-:S00]  /*c0c0*/  NOP ;  /* 0x0000000000007918 */ /* 0x000fc00000000000 */
        /* <DEDUP_REMOVED lines=11> */
.L_x_129:


//--------------------- .nv.global.init           --------------------------
	.section	.nv.global.init,"aw",@progbits
.nv.global.init:
	.type		$str$24,@object
	.size		$str$24,($str$25 - $str$24)
$str$24:
        /*0000*/ 	.byte	0x28, 0x61, 0x64, 0x64, 0x72, 0x65, 0x73, 0x73, 0x20, 0x26, 0x20, 0x6d, 0x61, 0x73, 0x6b, 0x29
        /*0010*/ 	.byte	0x20, 0x3d, 0x3d, 0x20, 0x30, 0x00
	.type		$str$25,@object
	.size		$str$25,(__unnamed_1 - $str$25)
$str$25:
        /*0016*/ 	.byte	0x2f, 0x74, 0x6d, 0x70, 0x2f, 0x63, 0x75, 0x74, 0x6c, 0x61, 0x73, 0x73, 0x5f, 0x73, 0x77, 0x65
        /*0026*/ 	.byte	0x65, 0x70, 0x5f, 0x73, 0x72, 0x63, 0x2f, 0x69, 0x6e, 0x63, 0x6c, 0x75, 0x64, 0x65, 0x2f, 0x63
        /*0036*/ 	.byte	0x75, 0x74, 0x65, 0x2f, 0x70, 0x6f, 0x69, 0x6e, 0x74, 0x65, 0x72, 0x5f, 0x66, 0x6c, 0x61, 0x67
        /*0046*/ 	.byte	0x67, 0x65, 0x64, 0x2e, 0x68, 0x70, 0x70, 0x00
	.type		__unnamed_1,@object
	.size		__unnamed_1,(__unnamed_2 - __unnamed_1)
__unnamed_1:
        /*004e*/ 	.byte	0x61, 0x75, 0x74, 0x6f, 0x20, 0x63, 0x75, 0x74, 0x65, 0x3a, 0x3a, 0x61, 0x73, 0x5f, 0x70, 0x6f
        /* <DEDUP_REMOVED lines=27> */
        /*020e*/ 	.byte	0x31, 0x30, 0x32, 0x34, 0x3e, 0x3e, 0x3e, 0x3e, 0x3e, 0x5d, 0x00
	.type		__unnamed_2,@object
	.size		__unnamed_2,(.L_1 - __unnamed_2)
__unnamed_2:
        /* <DEDUP_REMOVED lines=29> */
.L_1:


//--------------------- .nv.shared._ZN7cutlass13device_kernelINS_4fmha6kernel28FmhaKernelTmaWarpSpecializedINS1_10collective30FmhaMainloopTmaWarpSpecializedINS_10bfloat16_tEffN4cute5tupleIJNS7_1CILi128EEENS9_ILi64EEENS9_ILi112EEEEEENS8_IJiNS9_ILi1EEENS8_IJiiEEEEEESG_SG_NS4_14ResidualFusionEJEEENS4_15FmhaFwdEpilogueIS6_fNS8_IJSB_SC_SB_EEEEENS2_23IndividualTileSchedulerEJEEEEEvNT_6ParamsE --------------------------
	.section	.nv.shared._ZN7cutlass13device_kernelINS_4fmha6kernel28FmhaKernelTmaWarpSpecializedINS1_10collective30FmhaMainloopTmaWarpSpecializedINS_10bfloat16_tEffN4cute5tupleIJNS7_1CILi128EEENS9_ILi64EEENS9_ILi112EEEEEENS8_IJiNS9_ILi1EEENS8_IJiiEEEEEESG_SG_NS4_14ResidualFusionEJEEENS4_15FmhaFwdEpilogueIS6_fNS8_IJSB_SC_SB_EEEEENS2_23IndividualTileSchedulerEJEEEEEvNT_6ParamsE,"aw",@nobits
	.sectionflags	@""
	.align	16
	.zero		1024


//--------------------- .nv.shared.reserved.0     --------------------------
	.section	.nv.shared.reserved.0,"aw",@nobits
	.weak		__nv_reservedSMEM_offset_0_alias
	.size		__nv_reservedSMEM_offset_0_alias, 0, 0
	.other		__nv_reservedSMEM_offset_0_alias,@"STO_CUDA_RESERVED_SHARED STV_DEFAULT"
__nv_reservedSMEM_offset_0_alias:
	.zero		0


//--------------------- .nv.global                --------------------------
	.section	.nv.global,"aw",@nobits
.nv.global:
	.type		_ZN39_INTERNAL_edb2eb4d_4_k_cu_2719ddfa_28954cute1_E,@object
	.size		_ZN39_INTERNAL_edb2eb4d_4_k_cu_2719ddfa_28954cute1_E,(_ZN39_INTERNAL_edb2eb4d_4_k_cu_2719ddfa_28954cuda3std3__45__cpo6cbeginE - _ZN39_INTERNAL_edb2eb4d_4_k_cu_2719ddfa_28954cute1_E)
_ZN39_INTERNAL_edb2eb4d_4_k_cu_2719ddfa_28954cute1_E:
	.zero		1
	.type		_ZN39_INTERNAL_edb2eb4d_4_k_cu_2719ddfa_28954cuda3std3__45__cpo6cbeginE,@object
	.size		_ZN39_INTERNAL_edb2eb4d_4_k_cu_2719ddfa_28954cuda3std3__45__cpo6cbeginE,(_ZN39_INTERNAL_edb2eb4d_4_k_cu_2719ddfa_28954cuda3std3__48in_placeE - _ZN39_INTERNAL_edb2eb4d_4_k_cu_2719ddfa_28954cuda3std3__45__cpo6cbeginE)
_ZN39_INTERNAL_edb2eb4d_4_k_cu_2719ddfa_28954cuda3std3__45__cpo6cbeginE:
	.zero		1
	.type		_ZN39_INTERNAL_edb2eb4d_4_k_cu_2719ddfa_28954cuda3std3__48in_placeE,@object
	.size		_ZN39_INTERNAL_edb2eb4d_4_k_cu_2719ddfa_28954cuda3std3__48in_placeE,(_ZN39_INTERNAL_edb2eb4d_4_k_cu_2719ddfa_28954cuda3std6ranges3__45__cpo9iter_moveE - _ZN39_INTERNAL_edb2eb4d_4_k_cu_2719ddfa_28954cuda3std3__48in_placeE)
_ZN39_INTERNAL_edb2eb4d_4_k_cu_2719ddfa_28954cuda3std3__48in_placeE:
	.zero		1
	.type		_ZN39_INTERNAL_edb2eb4d_4_k_cu_2719ddfa_28954cuda3std6ranges3__45__cpo9iter_moveE,@object
	.size		_ZN39_INTERNAL_edb2eb4d_4_k_cu_2719ddfa_28954cuda3std6ranges3__45__cpo9iter_moveE,(_ZN39_INTERNAL_edb2eb4d_4_k_cu_2719ddfa_28954cuda3std3__45__cpo5beginE - _ZN39_INTERNAL_edb2eb4d_4_k_cu_2719ddfa_28954cuda3std6ranges3__45__cpo9iter_moveE)
_ZN39_INTERNAL_edb2eb4d_4_k_cu_2719ddfa_28954cuda3std6ranges3__45__cpo9iter_moveE:
	.zero		1
	.type		_ZN39_INTERNAL_edb2eb4d_4_k_cu_2719ddfa_28954cuda3std3__45__cpo5beginE,@object
	.size		_ZN39_INTERNAL_edb2eb4d_4_k_cu_2719ddfa_28954cuda3std3__45__cpo5beginE,(_ZN39_INTERNAL_edb2eb4d_4_k_cu_2719ddfa_28954cuda3std3__441_GLOBAL__N__edb2eb4d_4_k_cu_2719ddfa_28956ignoreE - _ZN39_INTERNAL_edb2eb4d_4_k_cu_2719ddfa_28954cuda3std3__45__cpo5beginE)
_ZN39_INTERNAL_edb2eb4d_4_k_cu_2719ddfa_28954cuda3std3__45__cpo5beginE:
	.zero		1
	.type		_ZN39_INTERNAL_edb2eb4d_4_k_cu_2719ddfa_28954cuda3std3__441_GLOBAL__N__edb2eb4d_4_k_cu_2719ddfa_28956ignoreE,@object
	.size		_ZN39_INTERNAL_edb2eb4d_4_k_cu_2719ddfa_28954cuda3std3__441_GLOBAL__N__edb2eb4d_4_k_cu_2719ddfa_28956ignoreE,(_ZN39_INTERNAL_edb2eb4d_4_k_cu_2719ddfa_28954cute7productE - _ZN39_INTERNAL_edb2eb4d_4_k_cu_2719ddfa_28954cuda3std3__441_GLOBAL__N__edb2eb4d_4_k_cu_2719ddfa_28956ignoreE)
_ZN39_INTERNAL_edb2eb4d_4_k_cu_2719ddfa_28954cuda3std3__441_GLOBAL__N__edb2eb4d_4_k_cu_2719ddfa_28956ignoreE:
	.zero		1
	.type		_ZN39_INTERNAL_edb2eb4d_4_k_cu_2719ddfa_28954cute7productE,@object
	.size		_ZN39_INTERNAL_edb2eb4d_4_k_cu_2719ddfa_28954cute7productE,(_ZN39_INTERNAL_edb2eb4d_4_k_cu_2719ddfa_28954cuda3std3__45__cpo3endE - _ZN39_INTERNAL_edb2eb4d_4_k_cu_2719ddfa_28954cute7productE)
_ZN39_INTERNAL_edb2eb4d_4_k_cu_2719ddfa_28954cute7productE:
	.zero		1
	.type		_ZN39_INTERNAL_edb2eb4d_4_k_cu_2719ddfa_28954cuda3std3__45__cpo3endE,@object
	.size		_ZN39_INTERNAL_edb2eb4d_4_k_cu_2719ddfa_28954cuda3std3__45__cpo3endE,(_ZN39_INTERNAL_edb2eb4d_4_k_cu_2719ddfa_28954cuda3std3__419piecewise_constructE - _ZN39_INTERNAL_edb2eb4d_4_k_cu_2719ddfa_28954cuda3std3__45__cpo3endE)
_ZN39_INTERNAL_edb2eb4d_4_k_cu_2719ddfa_28954cuda3std3__45__cpo3endE:
	.zero		1
	.type		_ZN39_INTERNAL_edb2eb4d_4_k_cu_2719ddfa_28954cuda3std3__419piecewise_constructE,@object
	.size		_ZN39_INTERNAL_edb2eb4d_4_k_cu_2719ddfa_28954cuda3std3__419piecewise_constructE,(_ZN39_INTERNAL_edb2eb4d_4_k_cu_2719ddfa_28954cuda3std3__45__cpo4cendE - _ZN39_INTERNAL_edb2eb4d_4_k_cu_2719ddfa_28954cuda3std3__419piecewise_constructE)
_ZN39_INTERNAL_edb2eb4d_4_k_cu_2719ddfa_28954cuda3std3__419piecewise_constructE:
	.zero		1
	.type		_ZN39_INTERNAL_edb2eb4d_4_k_cu_2719ddfa_28954cuda3std3__45__cpo4cendE,@object
	.size		_ZN39_INTERNAL_edb2eb4d_4_k_cu_2719ddfa_28954cuda3std3__45__cpo4cendE,(_ZN39_INTERNAL_edb2eb4d_4_k_cu_2719ddfa_28954cuda3std6ranges3__45__cpo4swapE - _ZN39_INTERNAL_edb2eb4d_4_k_cu_2719ddfa_28954cuda3std3__45__cpo4cendE)
_ZN39_INTERNAL_edb2eb4d_4_k_cu_2719ddfa_28954cuda3std3__45__cpo4cendE:
	.zero		1
	.type		_ZN39_INTERNAL_edb2eb4d_4_k_cu_2719ddfa_28954cuda3std6ranges3__45__cpo4swapE,@object
	.size		_ZN39_INTERNAL_edb2eb4d_4_k_cu_2719ddfa_28954cuda3std6ranges3__45__cpo4swapE,(.L_9 - _ZN39_INTERNAL_edb2eb4d_4_k_cu_2719ddfa_28954cuda3std6ranges3__45__cpo4swapE)
_ZN39_INTERNAL_edb2eb4d_4_k_cu_2719ddfa_28954cuda3std6ranges3__45__cpo4swapE:
	.zero		1
.L_9:


//--------------------- .nv.constant0._ZN7cutlass13device_kernelINS_4fmha6kernel28FmhaKernelTmaWarpSpecializedINS1_10collective30FmhaMainloopTmaWarpSpecializedINS_10bfloat16_tEffN4cute5tupleIJNS7_1CILi128EEENS9_ILi64EEENS9_ILi112EEEEEENS8_IJiNS9_ILi1EEENS8_IJiiEEEEEESG_SG_NS4_14ResidualFusionEJEEENS4_15FmhaFwdEpilogueIS6_fNS8_IJSB_SC_SB_EEEEENS2_23IndividualTileSchedulerEJEEEEEvNT_6ParamsE --------------------------
	.section	.nv.constant0._ZN7cutlass13device_kernelINS_4fmha6kernel28FmhaKernelTmaWarpSpecializedINS1_10collective30FmhaMainloopTmaWarpSpecializedINS_10bfloat16_tEffN4cute5tupleIJNS7_1CILi128EEENS9_ILi64EEENS9_ILi112EEEEEENS8_IJiNS9_ILi1EEENS8_IJiiEEEEEESG_SG_NS4_14ResidualFusionEJEEENS4_15FmhaFwdEpilogueIS6_fNS8_IJSB_SC_SB_EEEEENS2_23IndividualTileSchedulerEJEEEEEvNT_6ParamsE,"a",@progbits
	.sectionflags	@""
	.align	4
.nv.constant0._ZN7cutlass13device_kernelINS_4fmha6kernel28FmhaKernelTmaWarpSpecializedINS1_10collective30FmhaMainloopTmaWarpSpecializedINS_10bfloat16_tEffN4cute5tupleIJNS7_1CILi128EEENS9_ILi64EEENS9_ILi112EEEEEENS8_IJiNS9_ILi1EEENS8_IJiiEEEEEESG_SG_NS4_14ResidualFusionEJEEENS4_15FmhaFwdEpilogueIS6_fNS8_IJSB_SC_SB_EEEEENS2_23IndividualTileSchedulerEJEEEEEvNT_6ParamsE:
	.zero		2688


//--------------------- SYMBOLS --------------------------

	.type		.nv.reservedSmem.offset0,@object
	.size		.nv.reservedSmem.offset0,0x4
	.type		__assertfail,@function
